def attn_fwd(
    Q,
    K,
    V,
    Out,
    Lse,
    sm_scale,
    stride_qz,
    stride_qh,
    stride_qm,
    stride_qk,
    stride_kz,
    stride_kh,
    stride_kn,
    stride_kk,
    stride_vz,
    stride_vh,
    stride_vn,
    stride_vk,
    stride_oz,
    stride_oh,
    stride_om,
    stride_ok,
    seqlen_q,
    seqlen_k,
    BLOCK_M: tl.constexpr,
    BLOCK_N: tl.constexpr,
    HEAD_DIM: tl.constexpr,
    CAUSAL: tl.constexpr,
):
    start_m = tl.program_id(0)
    off_hz = tl.program_id(1)
    q_off = off_hz * stride_qh
    k_off = off_hz * stride_kh
    v_off = off_hz * stride_vh
    offs_m = start_m * BLOCK_M + tl.arange(0, BLOCK_M)
    offs_d = tl.arange(0, HEAD_DIM)
    offs_n = tl.arange(0, BLOCK_N)
    q_ptrs = Q + q_off + offs_m[:, None] * stride_qm + offs_d[None, :] * stride_qk
    k_ptrs = K + k_off + offs_d[:, None] * stride_kk + offs_n[None, :] * stride_kn
    v_ptrs = V + v_off + offs_n[:, None] * stride_vn + offs_d[None, :] * stride_vk
    m_i = tl.full([BLOCK_M], float("-inf"), dtype=tl.float32)
    l_i = tl.zeros([BLOCK_M], dtype=tl.float32) + 1.0
    acc = tl.zeros([BLOCK_M, HEAD_DIM], dtype=tl.float32)
    q = tl.load(q_ptrs)
    acc, l_i, m_i = _attn_fwd_inner(
        acc,
        l_i,
        m_i,
        q,
        k_ptrs,
        v_ptrs,
        sm_scale,
        stride_kn,
        stride_vn,
        start_m,
        seqlen_k,
        BLOCK_M,
        BLOCK_N,
        HEAD_DIM,
        CAUSAL,
    )
    acc = acc / l_i[:, None]
    lse = m_i + tl.math.log2(l_i) / 1.4426950408889634
    o_ptrs = (
        Out
        + off_hz * stride_oh
        + offs_m[:, None] * stride_om
        + offs_d[None, :] * stride_ok
    )
    tl.store(o_ptrs, acc.to(Out.dtype.element_ty))
    tl.store(Lse + off_hz * seqlen_q + offs_m, lse)

# config = {"BLOCK_M": 256, "BLOCK_N": 32, "HEAD_DIM": 128, "arch": "sm_100", "causal": false, "dtype": "fp16", "num_stages": 4, "num_warps": 16}
# arch = sm_100


// ===== COMPILED SASS (sm_100a) =====

	.target	sm_100a

	.elftype	@"ET_EXEC"


//--------------------- .note.nv.tkinfo           --------------------------
	.section	.note.nv.tkinfo,"",@"SHT_NOTE"
	.sectionflags	@"SHF_NOTE_NV_TKINFO"
	.tkinfo
        /*0018*/ 	.word	0x00000081
        /*0030*/ 	.string	""
        /*0030*/ 	.string	"ptxas-blackwell"
        /*0030*/ 	.string	"Cuda compilation tools, release 12.9, V12.9.86"
        /*0030*/ 	.string	"Build cuda_12.9.r12.9/compiler.36037853_0"
        /*0030*/ 	.string	"-v  -suppress-debug-info  -lineinfo  -arch sm_100a "



//--------------------- .note.nv.cuver            --------------------------
	.section	.note.nv.cuver,"",@"SHT_NOTE"
	.sectionflags	@"SHF_NOTE_NV_CUVER"
        /*0018*/ 	.short	0x0001
        /*001a*/ 	.short	0x0064
        /*001c*/ 	.short	0x0001
        /*001e*/ 	.short	0x0000
        /*0020*/ 	.short	0x0001
        /*0022*/ 	.short	0x0000


//--------------------- .nv.info                  --------------------------
	.section	.nv.info,"",@"SHT_CUDA_INFO"
	.align	4


	//----- nvinfo : EIATTR_REGCOUNT
	.align		4
        /*0000*/ 	.byte	0x04, 0x2f
        /*0002*/ 	.short	(.L_2 - .L_1)
	.align		4
.L_1:
        /*0004*/ 	.word	index@(attn_fwd)
        /*0008*/ 	.word	0x00000080


	//----- nvinfo : EIATTR_FRAME_SIZE
	.align		4
.L_2:
        /*000c*/ 	.byte	0x04, 0x11
        /*000e*/ 	.short	(.L_4 - .L_3)
	.align		4
.L_3:
        /*0010*/ 	.word	index@(attn_fwd)
        /*0014*/ 	.word	0x00000090


	//----- nvinfo : EIATTR_MIN_STACK_SIZE
	.align		4
.L_4:
        /*0018*/ 	.byte	0x04, 0x12
        /*001a*/ 	.short	(.L_6 - .L_5)
	.align		4
.L_5:
        /*001c*/ 	.word	index@(attn_fwd)
        /*0020*/ 	.word	0x00000090
.L_6:


//--------------------- .nv.info.attn_fwd         --------------------------
	.section	.nv.info.attn_fwd,"",@"SHT_CUDA_INFO"
	.sectionflags	@""
	.align	4


	//----- nvinfo : EIATTR_CUDA_API_VERSION
	.align		4
        /*0000*/ 	.byte	0x04, 0x37
        /*0002*/ 	.short	(.L_8 - .L_7)
.L_7:
        /*0004*/ 	.word	0x00000081


	//----- nvinfo : EIATTR_KPARAM_INFO
	.align		4
.L_8:
        /*0008*/ 	.byte	0x04, 0x17
        /*000a*/ 	.short	(.L_10 - .L_9)
.L_9:
        /*000c*/ 	.word	0x00000000
        /*0010*/ 	.short	0x0019
        /*0012*/ 	.short	0x0080
        /*0014*/ 	.byte	0x00, 0xf4, 0x21, 0x00


	//----- nvinfo : EIATTR_KPARAM_INFO
	.align		4
.L_10:
        /*0018*/ 	.byte	0x04, 0x17
        /*001a*/ 	.short	(.L_12 - .L_11)
.L_11:
        /*001c*/ 	.word	0x00000000
        /*0020*/ 	.short	0x0018
        /*0022*/ 	.short	0x0078
        /*0024*/ 	.byte	0x00, 0xf4, 0x21, 0x00


	//----- nvinfo : EIATTR_KPARAM_INFO
	.align		4
.L_12:
        /*0028*/ 	.byte	0x04, 0x17
        /*002a*/ 	.short	(.L_14 - .L_13)
.L_13:
        /*002c*/ 	.word	0x00000000
        /*0030*/ 	.short	0x0017
        /*0032*/ 	.short	0x0070
        /*0034*/ 	.byte	0x00, 0xf0, 0x11, 0x00


	//----- nvinfo : EIATTR_KPARAM_INFO
	.align		4
.L_14:
        /*0038*/ 	.byte	0x04, 0x17
        /*003a*/ 	.short	(.L_16 - .L_15)
.L_15:
        /*003c*/ 	.word	0x00000000
        /*0040*/ 	.short	0x0016
        /*0042*/ 	.short	0x006c
        /*0044*/ 	.byte	0x00, 0xf0, 0x11, 0x00


	//----- nvinfo : EIATTR_KPARAM_INFO
	.align		4
.L_16:
        /*0048*/ 	.byte	0x04, 0x17
        /*004a*/ 	.short	(.L_18 - .L_17)
.L_17:
        /*004c*/ 	.word	0x00000000
        /*0050*/ 	.short	0x0015
        /*0052*/ 	.short	0x0068
        /*0054*/ 	.byte	0x00, 0xf0, 0x11, 0x00


	//----- nvinfo : EIATTR_KPARAM_INFO
	.align		4
.L_18:
        /*0058*/ 	.byte	0x04, 0x17
        /*005a*/ 	.short	(.L_20 - .L_19)
.L_19:
        /*005c*/ 	.word	0x00000000
        /*0060*/ 	.short	0x0014
        /*0062*/ 	.short	0x0064
        /*0064*/ 	.byte	0x00, 0xf0, 0x11, 0x00


	//----- nvinfo : EIATTR_KPARAM_INFO
	.align		4
.L_20:
        /*0068*/ 	.byte	0x04, 0x17
        /*006a*/ 	.short	(.L_22 - .L_21)
.L_21:
        /*006c*/ 	.word	0x00000000
        /*0070*/ 	.short	0x0013
        /*0072*/ 	.short	0x0060
        /*0074*/ 	.byte	0x00, 0xf0, 0x11, 0x00


	//----- nvinfo : EIATTR_KPARAM_INFO
	.align		4
.L_22:
        /*0078*/ 	.byte	0x04, 0x17
        /*007a*/ 	.short	(.L_24 - .L_23)
.L_23:
        /*007c*/ 	.word	0x00000000
        /*0080*/ 	.short	0x0012
        /*0082*/ 	.short	0x005c
        /*0084*/ 	.byte	0x00, 0xf0, 0x11, 0x00


	//----- nvinfo : EIATTR_KPARAM_INFO
	.align		4
.L_24:
        /*0088*/ 	.byte	0x04, 0x17
        /*008a*/ 	.short	(.L_26 - .L_25)
.L_25:
        /*008c*/ 	.word	0x00000000
        /*0090*/ 	.short	0x0011
        /*0092*/ 	.short	0x0058
        /*0094*/ 	.byte	0x00, 0xf0, 0x11, 0x00


	//----- nvinfo : EIATTR_KPARAM_INFO
	.align		4
.L_26:
        /*0098*/ 	.byte	0x04, 0x17
        /*009a*/ 	.short	(.L_28 - .L_27)
.L_27:
        /*009c*/ 	.word	0x00000000
        /*00a0*/ 	.short	0x0010
        /*00a2*/ 	.short	0x0054
        /*00a4*/ 	.byte	0x00, 0xf0, 0x11, 0x00


	//----- nvinfo : EIATTR_KPARAM_INFO
	.align		4
.L_28:
        /*00a8*/ 	.byte	0x04, 0x17
        /*00aa*/ 	.short	(.L_30 - .L_29)
.L_29:
        /*00ac*/ 	.word	0x00000000
        /*00b0*/ 	.short	0x000f
        /*00b2*/ 	.short	0x0050
        /*00b4*/ 	.byte	0x00, 0xf0, 0x11, 0x00


	//----- nvinfo : EIATTR_KPARAM_INFO
	.align		4
.L_30:
        /*00b8*/ 	.byte	0x04, 0x17
        /*00ba*/ 	.short	(.L_32 - .L_31)
.L_31:
        /*00bc*/ 	.word	0x00000000
        /*00c0*/ 	.short	0x000e
        /*00c2*/ 	.short	0x004c
        /*00c4*/ 	.byte	0x00, 0xf0, 0x11, 0x00


	//----- nvinfo : EIATTR_KPARAM_INFO
	.align		4
.L_32:
        /*00c8*/ 	.byte	0x04, 0x17
        /*00ca*/ 	.short	(.L_34 - .L_33)
.L_33:
        /*00cc*/ 	.word	0x00000000
        /*00d0*/ 	.short	0x000d
        /*00d2*/ 	.short	0x0048
        /*00d4*/ 	.byte	0x00, 0xf0, 0x11, 0x00


	//----- nvinfo : EIATTR_KPARAM_INFO
	.align		4
.L_34:
        /*00d8*/ 	.byte	0x04, 0x17
        /*00da*/ 	.short	(.L_36 - .L_35)
.L_35:
        /*00dc*/ 	.word	0x00000000
        /*00e0*/ 	.short	0x000c
        /*00e2*/ 	.short	0x0044
        /*00e4*/ 	.byte	0x00, 0xf0, 0x11, 0x00


	//----- nvinfo : EIATTR_KPARAM_INFO
	.align		4
.L_36:
        /*00e8*/ 	.byte	0x04, 0x17
        /*00ea*/ 	.short	(.L_38 - .L_37)
.L_37:
        /*00ec*/ 	.word	0x00000000
        /*00f0*/ 	.short	0x000b
        /*00f2*/ 	.short	0x0040
        /*00f4*/ 	.byte	0x00, 0xf0, 0x11, 0x00


	//----- nvinfo : EIATTR_KPARAM_INFO
	.align		4
.L_38:
        /*00f8*/ 	.byte	0x04, 0x17
        /*00fa*/ 	.short	(.L_40 - .L_39)
.L_39:
        /*00fc*/ 	.word	0x00000000
        /*0100*/ 	.short	0x000a
        /*0102*/ 	.short	0x003c
        /*0104*/ 	.byte	0x00, 0xf0, 0x11, 0x00


	//----- nvinfo : EIATTR_KPARAM_INFO
	.align		4
.L_40:
        /*0108*/ 	.byte	0x04, 0x17
        /*010a*/ 	.short	(.L_42 - .L_41)
.L_41:
        /*010c*/ 	.word	0x00000000
        /*0110*/ 	.short	0x0009
        /*0112*/ 	.short	0x0038
        /*0114*/ 	.byte	0x00, 0xf0, 0x11, 0x00


	//----- nvinfo : EIATTR_KPARAM_INFO
	.align		4
.L_42:
        /*0118*/ 	.byte	0x04, 0x17
        /*011a*/ 	.short	(.L_44 - .L_43)
.L_43:
        /*011c*/ 	.word	0x00000000
        /*0120*/ 	.short	0x0008
        /*0122*/ 	.short	0x0034
        /*0124*/ 	.byte	0x00, 0xf0, 0x11, 0x00


	//----- nvinfo : EIATTR_KPARAM_INFO
	.align		4
.L_44:
        /*0128*/ 	.byte	0x04, 0x17
        /*012a*/ 	.short	(.L_46 - .L_45)
.L_45:
        /*012c*/ 	.word	0x00000000
        /*0130*/ 	.short	0x0007
        /*0132*/ 	.short	0x0030
        /*0134*/ 	.byte	0x00, 0xf0, 0x11, 0x00


	//----- nvinfo : EIATTR_KPARAM_INFO
	.align		4
.L_46:
        /*0138*/ 	.byte	0x04, 0x17
        /*013a*/ 	.short	(.L_48 - .L_47)
.L_47:
        /*013c*/ 	.word	0x00000000
        /*0140*/ 	.short	0x0006
        /*0142*/ 	.short	0x002c
        /*0144*/ 	.byte	0x00, 0xf0, 0x11, 0x00


	//----- nvinfo : EIATTR_KPARAM_INFO
	.align		4
.L_48:
        /*0148*/ 	.byte	0x04, 0x17
        /*014a*/ 	.short	(.L_50 - .L_49)
.L_49:
        /*014c*/ 	.word	0x00000000
        /*0150*/ 	.short	0x0005
        /*0152*/ 	.short	0x0028
        /*0154*/ 	.byte	0x00, 0xf0, 0x11, 0x00


	//----- nvinfo : EIATTR_KPARAM_INFO
	.align		4
.L_50:
        /*0158*/ 	.byte	0x04, 0x17
        /*015a*/ 	.short	(.L_52 - .L_51)
.L_51:
        /*015c*/ 	.word	0x00000000
        /*0160*/ 	.short	0x0004
        /*0162*/ 	.short	0x0020
        /*0164*/ 	.byte	0x00, 0xf4, 0x21, 0x00


	//----- nvinfo : EIATTR_KPARAM_INFO
	.align		4
.L_52:
        /*0168*/ 	.byte	0x04, 0x17
        /*016a*/ 	.short	(.L_54 - .L_53)
.L_53:
        /*016c*/ 	.word	0x00000000
        /*0170*/ 	.short	0x0003
        /*0172*/ 	.short	0x0018
        /*0174*/ 	.byte	0x00, 0xf4, 0x21, 0x00


	//----- nvinfo : EIATTR_KPARAM_INFO
	.align		4
.L_54:
        /*0178*/ 	.byte	0x04, 0x17
        /*017a*/ 	.short	(.L_56 - .L_55)
.L_55:
        /*017c*/ 	.word	0x00000000
        /*0180*/ 	.short	0x0002
        /*0182*/ 	.short	0x0010
        /*0184*/ 	.byte	0x00, 0xf4, 0x21, 0x00


	//----- nvinfo : EIATTR_KPARAM_INFO
	.align		4
.L_56:
        /*0188*/ 	.byte	0x04, 0x17
        /*018a*/ 	.short	(.L_58 - .L_57)
.L_57:
        /*018c*/ 	.word	0x00000000
        /*0190*/ 	.short	0x0001
        /*0192*/ 	.short	0x0008
        /*0194*/ 	.byte	0x00, 0xf4, 0x21, 0x00


	//----- nvinfo : EIATTR_KPARAM_INFO
	.align		4
.L_58:
        /*0198*/ 	.byte	0x04, 0x17
        /*019a*/ 	.short	(.L_60 - .L_59)
.L_59:
        /*019c*/ 	.word	0x00000000
        /*01a0*/ 	.short	0x0000
        /*01a2*/ 	.short	0x0000
        /*01a4*/ 	.byte	0x00, 0xf4, 0x21, 0x00


	//----- nvinfo : EIATTR_SPARSE_MMA_MASK
	.align		4
.L_60:
        /*01a8*/ 	.byte	0x03, 0x50
        /*01aa*/ 	.short	0x0000


	//----- nvinfo : EIATTR_MAXREG_COUNT
	.align		4
        /*01ac*/ 	.byte	0x03, 0x1b
        /*01ae*/ 	.short	0x0080


	//----- nvinfo : EIATTR_NUM_BARRIERS
	.align		4
        /*01b0*/ 	.byte	0x02, 0x4c
        /*01b2*/ 	.byte	0x01
	.zero		1


	//----- nvinfo : EIATTR_ANNOTATIONS
	.align		4
        /*01b4*/ 	.byte	0x04, 0x55
        /*01b6*/ 	.short	(.L_62 - .L_61)


	//   ....[0]....
.L_61:
        /*01b8*/ 	.word	0x00000001
        /*01bc*/ 	.byte	0x90, 0x12, 0x00, 0x00, 0x01, 0x00, 0x00, 0x00, 0x70, 0x18, 0x00, 0x00, 0x01, 0x00, 0x00, 0x00
        /* <DEDUP_REMOVED lines=21> */
        /*031c*/ 	.byte	0x20, 0x3a, 0x00, 0x00, 0x01, 0x00, 0x00, 0x00, 0x70, 0x3a, 0x00, 0x00


	//----- nvinfo : EIATTR_COOP_GROUP_MASK_REGIDS
	.align		4
.L_62:
        /*0328*/ 	.byte	0x04, 0x29
        /*032a*/ 	.short	(.L_64 - .L_63)


	//   ....[0]....
.L_63:
        /*032c*/ 	.word	0xffffffff


	//   ....[1]....
        /*0330*/ 	.word	0xffffffff


	//   ....[2]....
        /*0334*/ 	.word	0xffffffff


	//   ....[3]....
        /*0338*/ 	.word	0xffffffff


	//   ....[4]....
        /*033c*/ 	.word	0xffffffff


	//   ....[5]....
        /*0340*/ 	.word	0xffffffff


	//   ....[6]....
        /*0344*/ 	.word	0xffffffff


	//   ....[7]....
        /*0348*/ 	.word	0xffffffff


	//----- nvinfo : EIATTR_COOP_GROUP_INSTR_OFFSETS
	.align		4
.L_64:
        /*034c*/ 	.byte	0x04, 0x28
        /*034e*/ 	.short	(.L_66 - .L_65)


	//   ....[0]....
.L_65:
        /*0350*/ 	.word	0x00002b30


	//   ....[1]....
        /*0354*/ 	.word	0x00002bd0


	//   ....[2]....
        /*0358*/ 	.word	0x00002be0


	//   ....[3]....
        /*035c*/ 	.word	0x00002c20


	//   ....[4]....
        /*0360*/ 	.word	0x00003720


	//   ....[5]....
        /*0364*/ 	.word	0x00003730


	//   ....[6]....
        /*0368*/ 	.word	0x000038a0


	//   ....[7]....
        /*036c*/ 	.word	0x000038b0


	//----- nvinfo : EIATTR_VRC_CTA_INIT_COUNT
	.align		4
.L_66:
        /*0370*/ 	.byte	0x02, 0x4a
	.zero		1
	.zero		1


	//----- nvinfo : EIATTR_EXIT_INSTR_OFFSETS
	.align		4
        /*0374*/ 	.byte	0x04, 0x1c
        /*0376*/ 	.short	(.L_68 - .L_67)


	//   ....[0]....
.L_67:
        /*0378*/ 	.word	0x00006440


	//   ....[1]....
        /*037c*/ 	.word	0x00006470


	//----- nvinfo : EIATTR_REQNTID
	.align		4
.L_68:
        /*0380*/ 	.byte	0x04, 0x10
        /*0382*/ 	.short	(.L_70 - .L_69)
.L_69:
        /*0384*/ 	.word	0x00000200
        /*0388*/ 	.word	0x00000001
        /*038c*/ 	.word	0x00000001


	//----- nvinfo : EIATTR_CBANK_PARAM_SIZE
	.align		4
.L_70:
        /*0390*/ 	.byte	0x03, 0x19
        /*0392*/ 	.short	0x0088


	//----- nvinfo : EIATTR_PARAM_CBANK
	.align		4
        /*0394*/ 	.byte	0x04, 0x0a
        /*0396*/ 	.short	(.L_72 - .L_71)
	.align		4
.L_71:
        /*0398*/ 	.word	index@(.nv.constant0.attn_fwd)
        /*039c*/ 	.short	0x0380
        /*039e*/ 	.short	0x0088


	//----- nvinfo : EIATTR_SW_WAR
	.align		4
.L_72:
        /*03a0*/ 	.byte	0x04, 0x36
        /*03a2*/ 	.short	(.L_74 - .L_73)
.L_73:
        /*03a4*/ 	.word	0x00000008
.L_74:


//--------------------- .nv.compat                --------------------------
	.section	.nv.compat,"",@"SHT_CUDA_COMPAT_INFO"
	.align	4
        /*0000*/ 	.byte	0x02, 0x02, 0x01, 0x00, 0x02, 0x05, 0x05, 0x00, 0x02, 0x03, 0x00, 0x00, 0x02, 0x06, 0x01, 0x00


//--------------------- .nv.callgraph             --------------------------
	.section	.nv.callgraph,"",@"SHT_CUDA_CALLGRAPH"
	.align	4
	.sectionentsize	8
	.align		4
        /*0000*/ 	.word	0x00000000
	.align		4
        /*0004*/ 	.word	0xffffffff
	.align		4
        /*0008*/ 	.word	0x00000000
	.align		4
        /*000c*/ 	.word	0xfffffffe
	.align		4
        /*0010*/ 	.word	0x00000000
	.align		4
        /*0014*/ 	.word	0xfffffffd
	.align		4
        /*0018*/ 	.word	0x00000000
	.align		4
        /*001c*/ 	.word	0xfffffffc


//--------------------- .nv.constant4             --------------------------
	.section	.nv.constant4,"a",@progbits
	.align	8
	.align		8
.nv.constant4:
        /*0000*/ 	.dword	_$_str


//--------------------- .text.attn_fwd            --------------------------
	.section	.text.attn_fwd,"ax",@progbits
	.align	128
        .global         attn_fwd
        .type           attn_fwd,@function
        .size           attn_fwd,(.L_x_3 - attn_fwd)
        .other          attn_fwd,@"STO_CUDA_ENTRY STV_DEFAULT"
attn_fwd:
.text.attn_fwd:
[----:B------:R-:W0:Y:S01]  /*0000*/  LDC R1, c[0x0][0x37c] ;  /* 0x0000df00ff017b82 */ /* 0x000e220000000800 */
[----:B------:R-:W1:Y:S07]  /*0010*/  S2R R36, SR_TID.X ;  /* 0x0000000000247919 */ /* 0x000e6e0000002100 */
[----:B------:R-:W2:Y:S01]  /*0020*/  S2UR UR7, SR_CTAID.Y ;  /* 0x00000000000779c3 */ /* 0x000ea20000002600 */
[----:B------:R-:W2:Y:S01]  /*0030*/  LDCU.64 UR4, c[0x0][0x3b0] ;  /* 0x00007600ff0477ac */ /* 0x000ea20008000a00 */
[----:B0-----:R-:W-:Y:S01]  /*0040*/  VIADD R1, R1, 0xffffff70 ;  /* 0xffffff7001017836 */ /* 0x001fe20000000000 */
[----:B------:R-:W0:Y:S01]  /*0050*/  S2R R3, SR_CTAID.X ;  /* 0x0000000000037919 */ /* 0x000e220000002500 */
[----:B------:R-:W3:Y:S04]  /*0060*/  LDCU.64 UR8, c[0x0][0x358] ;  /* 0x00006b00ff0877ac */ /* 0x000ee80008000a00 */
[----:B------:R-:W4:Y:S08]  /*0070*/  LDC R7, c[0x0][0x3b8] ;  /* 0x0000ee00ff077b82 */ /* 0x000f300000000800 */
[----:B------:R-:W5:Y:S01]  /*0080*/  LDC.64 R8, c[0x0][0x380] ;  /* 0x0000e000ff087b82 */ /* 0x000f620000000a00 */
[----:B--2---:R-:W-:-:S04]  /*0090*/  UIMAD UR4, UR7, UR4, URZ ;  /* 0x00000004070472a4 */ /* 0x004fc8000f8e02ff */
[----:B------:R-:W-:Y:S01]  /*00a0*/  USHF.L.U32 UR6, UR4, 0x1, URZ ;  /* 0x0000000104067899 */ /* 0x000fe200080006ff */
[----:B-1----:R-:W-:Y:S02]  /*00b0*/  LOP3.LUT R0, R36, 0xff, RZ, 0xc0, !PT ;  /* 0x000000ff24007812 */ /* 0x002fe400078ec0ff */
[----:B------:R-:W-:-:S03]  /*00c0*/  SHF.R.U32.HI R4, RZ, 0x8, R36 ;  /* 0x00000008ff047819 */ /* 0x000fc60000011624 */
[----:B0-----:R-:W-:Y:S01]  /*00d0*/  IMAD R2, R3, 0x100, R0 ;  /* 0x0000010003027824 */ /* 0x001fe200078e0200 */
[----:B------:R-:W-:-:S03]  /*00e0*/  SGXT.U32 R4, R4, 0x1 ;  /* 0x000000010404781a */ /* 0x000fc60000000000 */
[----:B------:R-:W-:Y:S01]  /*00f0*/  IMAD R2, R2, UR5, RZ ;  /* 0x0000000502027c24 */ /* 0x000fe2000f8e02ff */
[----:B------:R-:W-:Y:S01]  /*0100*/  UIMAD.WIDE UR4, UR4, 0x2, URZ ;  /* 0x00000002040478a5 */ /* 0x000fe2000f8e02ff */
[----:B----4-:R-:W-:Y:S02]  /*0110*/  IMAD R5, R4, R7, RZ ;  /* 0x0000000704057224 */ /* 0x010fe400078e02ff */
[C---:B------:R-:W-:Y:S02]  /*0120*/  IMAD.SHL.U32 R3, R2.reuse, 0x2, RZ ;  /* 0x0000000202037824 */ /* 0x040fe400078e00ff */
[----:B------:R-:W-:-:S03]  /*0130*/  IMAD.HI R2, R2, 0x2, RZ ;  /* 0x0000000202027827 */ /* 0x000fc600078e02ff */
[----:B-----5:R-:W-:Y:S01]  /*0140*/  IADD3 R4, P0, P1, R3, UR6, R8 ;  /* 0x0000000603047c10 */ /* 0x020fe2000f91e008 */
[----:B------:R-:W-:-:S03]  /*0150*/  IMAD R3, R7, 0x2, R5 ;  /* 0x0000000207037824 */ /* 0x000fc600078e0205 */
[----:B------:R-:W-:Y:S01]  /*0160*/  IADD3.X R2, PT, PT, R2, UR5, R9, P0, P1 ;  /* 0x0000000502027c10 */ /* 0x000fe200087e2409 */
[----:B------:R-:W0:Y:S01]  /*0170*/  S2UR UR6, SR_CgaCtaId ;  /* 0x00000000000679c3 */ /* 0x000e220000008800 */
[----:B------:R-:W-:Y:S01]  /*0180*/  LEA R13, R7, R3, 0x1 ;  /* 0x00000003070d7211 */ /* 0x000fe200078e08ff */
[----:B------:R-:W1:Y:S01]  /*0190*/  LDCU UR5, c[0x0][0x3f0] ;  /* 0x00007e00ff0577ac */ /* 0x000e620008000800 */
[-C--:B------:R-:W-:Y:S02]  /*01a0*/  LEA R8, P0, R5, R4.reuse, 0x1 ;  /* 0x0000000405087211 */ /* 0x080fe400078008ff */
[----:B------:R-:W-:Y:S01]  /*01b0*/  LEA R10, P1, R3, R4, 0x1 ;  /* 0x00000004030a7211 */ /* 0x000fe200078208ff */
[----:B------:R-:W-:Y:S01]  /*01c0*/  IMAD R15, R7, 0x2, R13 ;  /* 0x00000002070f7824 */ /* 0x000fe200078e020d */
[----:B------:R-:W-:Y:S02]  /*01d0*/  LEA.HI.X.SX32 R9, R5, R2, 0x1, P0 ;  /* 0x0000000205097211 */ /* 0x000fe400000f0eff */
[----:B------:R-:W-:Y:S01]  /*01e0*/  LEA R12, P0, R13, R4, 0x1 ;  /* 0x000000040d0c7211 */ /* 0x000fe200078008ff */
[----:B------:R-:W-:Y:S01]  /*01f0*/  IMAD R17, R7, 0x2, R15 ;  /* 0x0000000207117824 */ /* 0x000fe200078e020f */
[----:B------:R-:W-:-:S02]  /*0200*/  LEA.HI.X.SX32 R11, R3, R2, 0x1, P1 ;  /* 0x00000002030b7211 */ /* 0x000fc400008f0eff */
[----:B------:R-:W-:Y:S01]  /*0210*/  LEA.HI.X.SX32 R13, R13, R2, 0x1, P0 ;  /* 0x000000020d0d7211 */ /* 0x000fe200000f0eff */
[C---:B------:R-:W-:Y:S01]  /*0220*/  IMAD R19, R7.reuse, 0x2, R17 ;  /* 0x0000000207137824 */ /* 0x040fe200078e0211 */
[----:B---3--:R-:W2:Y:S03]  /*0230*/  LDG.E.U16 R3, desc[UR8][R8.64] ;  /* 0x0000000808037981 */ /* 0x008ea6000c1e1500 */
[----:B------:R-:W-:Y:S01]  /*0240*/  IMAD R21, R7, 0x2, R19 ;  /* 0x0000000207157824 */ /* 0x000fe200078e0213 */
[----:B------:R3:W4:Y:S01]  /*0250*/  LDG.E.U16 R5, desc[UR8][R10.64] ;  /* 0x000000080a057981 */ /* 0x000722000c1e1500 */
[-C--:B------:R-:W-:Y:S02]  /*0260*/  LEA R14, P0, R15, R4.reuse, 0x1 ;  /* 0x000000040f0e7211 */ /* 0x080fe400078008ff */
[----:B------:R-:W-:Y:S01]  /*0270*/  LEA R16, P1, R17, R4, 0x1 ;  /* 0x0000000411107211 */ /* 0x000fe200078208ff */
[----:B------:R5:W2:Y:S01]  /*0280*/  LDG.E.U16 R6, desc[UR8][R12.64] ;  /* 0x000000080c067981 */ /* 0x000aa2000c1e1500 */
[----:B------:R-:W-:-:S02]  /*0290*/  LEA.HI.X.SX32 R15, R15, R2, 0x1, P0 ;  /* 0x000000020f0f7211 */ /* 0x000fc400000f0eff */
[----:B---3--:R-:W-:-:S03]  /*02a0*/  LEA R11, R7, R21, 0x1 ;  /* 0x00000015070b7211 */ /* 0x008fc600078e08ff */
[----:B------:R3:W2:Y:S01]  /*02b0*/  LDG.E.U16 R8, desc[UR8][R14.64] ;  /* 0x000000080e087981 */ /* 0x0006a2000c1e1500 */
[----:B------:R-:W-:Y:S01]  /*02c0*/  LEA R18, P0, R19, R4, 0x1 ;  /* 0x0000000413127211 */ /* 0x000fe200078008ff */
[----:B------:R-:W-:-:S03]  /*02d0*/  IMAD R25, R7, 0x2, R11 ;  /* 0x0000000207197824 */ /* 0x000fc600078e020b */
[----:B------:R-:W-:Y:S02]  /*02e0*/  LEA.HI.X.SX32 R19, R19, R2, 0x1, P0 ;  /* 0x0000000213137211 */ /* 0x000fe400000f0eff */
[----:B------:R-:W-:Y:S01]  /*02f0*/  LEA R20, P0, R21, R4, 0x1 ;  /* 0x0000000415147211 */ /* 0x000fe200078008ff */
[----:B-----5:R-:W-:Y:S01]  /*0300*/  IMAD R13, R7, 0x2, R25 ;  /* 0x00000002070d7824 */ /* 0x020fe200078e0219 */
[-C--:B------:R-:W-:Y:S01]  /*0310*/  LEA.HI.X.SX32 R17, R17, R2.reuse, 0x1, P1 ;  /* 0x0000000211117211 */ /* 0x080fe200008f0eff */
[----:B------:R-:W5:Y:S01]  /*0320*/  LDG.E.U16 R10, desc[UR8][R18.64] ;  /* 0x00000008120a7981 */ /* 0x000f62000c1e1500 */
[----:B------:R-:W-:Y:S01]  /*0330*/  LEA.HI.X.SX32 R21, R21, R2, 0x1, P0 ;  /* 0x0000000215157211 */ /* 0x000fe200000f0eff */
[----:B---3--:R-:W-:Y:S01]  /*0340*/  IMAD R15, R7, 0x2, R13 ;  /* 0x00000002070f7824 */ /* 0x008fe200078e020d */
[C---:B------:R-:W-:Y:S01]  /*0350*/  LEA R22, P0, R11.reuse, R4, 0x1 ;  /* 0x000000040b167211 */ /* 0x040fe200078008ff */
[----:B------:R3:W2:Y:S03]  /*0360*/  LDG.E.U16 R9, desc[UR8][R16.64] ;  /* 0x0000000810097981 */ /* 0x0006a6000c1e1500 */
[----:B------:R-:W-:-:S02]  /*0370*/  LEA.HI.X.SX32 R23, R11, R2, 0x1, P0 ;  /* 0x000000020b177211 */ /* 0x000fc400000f0eff */
[-C--:B------:R-:W-:Y:S01]  /*0380*/  LEA R26, P0, R13, R4.reuse, 0x1 ;  /* 0x000000040d1a7211 */ /* 0x080fe200078008ff */
[----:B------:R0:W2:Y:S01]  /*0390*/  LDG.E.U16 R11, desc[UR8][R20.64] ;  /* 0x00000008140b7981 */ /* 0x0000a2000c1e1500 */
[----:B---3--:R-:W-:Y:S01]  /*03a0*/  IMAD R17, R7, 0x2, R15 ;  /* 0x0000000207117824 */ /* 0x008fe200078e020f */
[----:B------:R-:W-:Y:S02]  /*03b0*/  LEA R24, P1, R25, R4, 0x1 ;  /* 0x0000000419187211 */ /* 0x000fe400078208ff */
[----:B------:R3:W2:Y:S01]  /*03c0*/  LDG.E.U16 R12, desc[UR8][R22.64] ;  /* 0x00000008160c7981 */ /* 0x0006a2000c1e1500 */
[----:B------:R-:W-:Y:S02]  /*03d0*/  LEA.HI.X.SX32 R27, R13, R2, 0x1, P0 ;  /* 0x000000020d1b7211 */ /* 0x000fe400000f0eff */
[----:B------:R-:W-:Y:S02]  /*03e0*/  LEA R29, R7, R17, 0x1 ;  /* 0x00000011071d7211 */ /* 0x000fe400078e08ff */
[----:B------:R-:W-:Y:S01]  /*03f0*/  LEA R18, P0, R15, R4, 0x1 ;  /* 0x000000040f127211 */ /* 0x000fe200078008ff */
[----:B------:R-:W2:Y:S01]  /*0400*/  LDG.E.U16 R14, desc[UR8][R26.64] ;  /* 0x000000081a0e7981 */ /* 0x000ea2000c1e1500 */
[-C--:B------:R-:W-:Y:S01]  /*0410*/  LEA.HI.X.SX32 R25, R25, R2.reuse, 0x1, P1 ;  /* 0x0000000219197211 */ /* 0x080fe200008f0eff */
[----:B------:R-:W-:Y:S01]  /*0420*/  IMAD R31, R7, 0x2, R29 ;  /* 0x00000002071f7824 */ /* 0x000fe200078e021d */
[----:B------:R-:W-:-:S02]  /*0430*/  LEA.HI.X.SX32 R19, R15, R2, 0x1, P0 ;  /* 0x000000020f137211 */ /* 0x000fc400000f0eff */
[C---:B0-----:R-:W-:Y:S01]  /*0440*/  LEA R20, P0, R17.reuse, R4, 0x1 ;  /* 0x0000000411147211 */ /* 0x041fe200078008ff */
[----:B------:R0:W2:Y:S03]  /*0450*/  LDG.E.U16 R13, desc[UR8][R24.64] ;  /* 0x00000008180d7981 */ /* 0x0000a6000c1e1500 */
[----:B------:R-:W-:Y:S01]  /*0460*/  LEA.HI.X.SX32 R21, R17, R2, 0x1, P0 ;  /* 0x0000000211157211 */ /* 0x000fe200000f0eff */
[----:B------:R-:W2:Y:S01]  /*0470*/  LDG.E.U16 R15, desc[UR8][R18.64] ;  /* 0x00000008120f7981 */ /* 0x000ea2000c1e1500 */
[-C--:B---3--:R-:W-:Y:S02]  /*0480*/  LEA R22, P0, R31, R4.reuse, 0x1 ;  /* 0x000000041f167211 */ /* 0x088fe400078008ff */
[----:B------:R-:W-:Y:S01]  /*0490*/  LEA R28, P1, R29, R4, 0x1 ;  /* 0x000000041d1c7211 */ /* 0x000fe200078208ff */
[----:B------:R-:W3:Y:S01]  /*04a0*/  LDG.E.U16 R16, desc[UR8][R20.64] ;  /* 0x0000000814107981 */ /* 0x000ee2000c1e1500 */
[----:B0-----:R-:W-:Y:S01]  /*04b0*/  IMAD R25, R7, 0x2, R31 ;  /* 0x0000000207197824 */ /* 0x001fe200078e021f */
[----:B------:R-:W-:-:S03]  /*04c0*/  LEA.HI.X.SX32 R23, R31, R2, 0x1, P0 ;  /* 0x000000021f177211 */ /* 0x000fc600000f0eff */
[----:B------:R-:W-:Y:S01]  /*04d0*/  IMAD R27, R7, 0x2, R25 ;  /* 0x00000002071b7824 */ /* 0x000fe200078e0219 */
[----:B------:R-:W-:Y:S01]  /*04e0*/  LEA.HI.X.SX32 R29, R29, R2, 0x1, P1 ;  /* 0x000000021d1d7211 */ /* 0x000fe200008f0eff */
[----:B------:R-:W2:Y:S02]  /*04f0*/  LDG.E.U16 R18, desc[UR8][R22.64] ;  /* 0x0000000816127981 */ /* 0x000ea4000c1e1500 */
[----:B------:R-:W-:Y:S01]  /*0500*/  IMAD R31, R7, 0x2, R27 ;  /* 0x00000002071f7824 */ /* 0x000fe200078e021b */
[----:B------:R-:W-:Y:S01]  /*0510*/  LEA R24, P0, R25, R4, 0x1 ;  /* 0x0000000419187211 */ /* 0x000fe200078008ff */
[----:B------:R0:W2:Y:S03]  /*0520*/  LDG.E.U16 R17, desc[UR8][R28.64] ;  /* 0x000000081c117981 */ /* 0x0000a6000c1e1500 */
[----:B------:R-:W-:Y:S02]  /*0530*/  LEA R33, R7, R31, 0x1 ;  /* 0x0000001f07217211 */ /* 0x000fe400078e08ff */
[----:B------:R-:W-:-:S03]  /*0540*/  LEA.HI.X.SX32 R25, R25, R2, 0x1, P0 ;  /* 0x0000000219197211 */ /* 0x000fc600000f0eff */
[----:B0-----:R-:W-:Y:S01]  /*0550*/  IMAD R29, R7, 0x2, R33 ;  /* 0x00000002071d7824 */ /* 0x001fe200078e0221 */
[----:B------:R-:W-:Y:S01]  /*0560*/  LEA R26, P0, R27, R4, 0x1 ;  /* 0x000000041b1a7211 */ /* 0x000fe200078008ff */
[----:B------:R0:W2:Y:S02]  /*0570*/  LDG.E.U16 R19, desc[UR8][R24.64] ;  /* 0x0000000818137981 */ /* 0x0000a4000c1e1500 */
[----:B------:R-:W-:Y:S01]  /*0580*/  IMAD R23, R7, 0x2, R29 ;  /* 0x0000000207177824 */ /* 0x000fe200078e021d */
[----:B------:R-:W-:Y:S02]  /*0590*/  LEA.HI.X.SX32 R27, R27, R2, 0x1, P0 ;  /* 0x000000021b1b7211 */ /* 0x000fe400000f0eff */
[-C--:B------:R-:W-:Y:S01]  /*05a0*/  LEA R32, P0, R33, R4.reuse, 0x1 ;  /* 0x0000000421207211 */ /* 0x080fe200078008ff */
[----:B------:R-:W-:Y:S01]  /*05b0*/  IMAD R37, R7, 0x2, R23 ;  /* 0x0000000207257824 */ /* 0x000fe200078e0217 */
[----:B------:R-:W-:Y:S01]  /*05c0*/  LEA R30, P1, R31, R4, 0x1 ;  /* 0x000000041f1e7211 */ /* 0x000fe200078208ff */
[----:B------:R1:W3:Y:S01]  /*05d0*/  LDG.E.U16 R20, desc[UR8][R26.64] ;  /* 0x000000081a147981 */ /* 0x0002e2000c1e1500 */
[----:B------:R-:W-:Y:S01]  /*05e0*/  LEA.HI.X.SX32 R33, R33, R2, 0x1, P0 ;  /* 0x0000000221217211 */ /* 0x000fe200000f0eff */
[----:B0-----:R-:W-:Y:S01]  /*05f0*/  IMAD R25, R7, 0x2, R37 ;  /* 0x0000000207197824 */ /* 0x001fe200078e0225 */
[----:B------:R-:W-:-:S02]  /*0600*/  LEA R28, P0, R29, R4, 0x1 ;  /* 0x000000041d1c7211 */ /* 0x000fc400078008ff */
[----:B------:R-:W-:Y:S01]  /*0610*/  LEA.HI.X.SX32 R31, R31, R2, 0x1, P1 ;  /* 0x000000021f1f7211 */ /* 0x000fe200008f0eff */
[----:B------:R-:W3:Y:S01]  /*0620*/  LDG.E.U16 R22, desc[UR8][R32.64] ;  /* 0x0000000820167981 */ /* 0x000ee2000c1e1500 */
[----:B------:R-:W-:Y:S02]  /*0630*/  LEA R38, P1, R37, R4, 0x1 ;  /* 0x0000000425267211 */ /* 0x000fe400078208ff */
[----:B------:R-:W-:Y:S01]  /*0640*/  LEA.HI.X.SX32 R29, R29, R2, 0x1, P0 ;  /* 0x000000021d1d7211 */ /* 0x000fe200000f0eff */
[----:B------:R0:W3:Y:S01]  /*0650*/  LDG.E.U16 R21, desc[UR8][R30.64] ;  /* 0x000000081e157981 */ /* 0x0000e2000c1e1500 */
[----:B-1----:R-:W-:Y:S02]  /*0660*/  LEA R27, R7, R25, 0x1 ;  /* 0x00000019071b7211 */ /* 0x002fe400078e08ff */
[----:B------:R-:W-:Y:S02]  /*0670*/  LEA R34, P0, R23, R4, 0x1 ;  /* 0x0000000417227211 */ /* 0x000fe400078008ff */
[-C--:B------:R-:W-:Y:S01]  /*0680*/  LEA.HI.X.SX32 R39, R37, R2.reuse, 0x1, P1 ;  /* 0x0000000225277211 */ /* 0x080fe200008f0eff */
[----:B------:R-:W-:Y:S01]  /*0690*/  IMAD R37, R7, 0x2, R27 ;  /* 0x0000000207257824 */ /* 0x000fe200078e021b */
[----:B------:R-:W-:-:S02]  /*06a0*/  LEA.HI.X.SX32 R35, R23, R2, 0x1, P0 ;  /* 0x0000000217237211 */ /* 0x000fc400000f0eff */
[----:B------:R1:W4:Y:S01]  /*06b0*/  LDG.E.U16 R23, desc[UR8][R28.64] ;  /* 0x000000081c177981 */ /* 0x000322000c1e1500 */
[----:B0-----:R-:W-:Y:S01]  /*06c0*/  LEA R30, P0, R25, R4, 0x1 ;  /* 0x00000004191e7211 */ /* 0x001fe200078008ff */
[----:B------:R-:W-:Y:S02]  /*06d0*/  IMAD R43, R7, 0x2, R37 ;  /* 0x00000002072b7824 */ /* 0x000fe400078e0225 */
[----:B------:R0:W4:Y:S01]  /*06e0*/  LDG.E.U16 R24, desc[UR8][R34.64] ;  /* 0x0000000822187981 */ /* 0x000122000c1e1500 */
[----:B------:R-:W-:Y:S02]  /*06f0*/  LEA.HI.X.SX32 R31, R25, R2, 0x1, P0 ;  /* 0x00000002191f7211 */ /* 0x000fe400000f0eff */
[----:B------:R-:W-:Y:S01]  /*0700*/  LEA R32, P0, R27, R4, 0x1 ;  /* 0x000000041b207211 */ /* 0x000fe200078008ff */
[----:B------:R0:W4:Y:S01]  /*0710*/  LDG.E.U16 R25, desc[UR8][R38.64] ;  /* 0x0000000826197981 */ /* 0x000122000c1e1500 */
[----:B-1----:R-:W-:Y:S02]  /*0720*/  IMAD R29, R7, 0x2, R43 ;  /* 0x00000002071d7824 */ /* 0x002fe400078e022b */
[----:B------:R-:W-:Y:S01]  /*0730*/  LEA.HI.X.SX32 R33, R27, R2, 0x1, P0 ;  /* 0x000000021b217211 */ /* 0x000fe200000f0eff */
[----:B------:R-:W5:Y:S01]  /*0740*/  LDG.E.U16 R26, desc[UR8][R30.64] ;  /* 0x000000081e1a7981 */ /* 0x000f62000c1e1500 */
[-C--:B------:R-:W-:Y:S01]  /*0750*/  LEA R40, P0, R37, R4.reuse, 0x1 ;  /* 0x0000000425287211 */ /* 0x080fe200078008ff */
[----:B------:R-:W-:Y:S01]  /*0760*/  IMAD R45, R7, 0x2, R29 ;  /* 0x00000002072d7824 */ /* 0x000fe200078e021d */
[----:B------:R-:W-:Y:S01]  /*0770*/  LEA R42, P1, R43, R4, 0x1 ;  /* 0x000000042b2a7211 */ /* 0x000fe200078208ff */
[----:B------:R-:W5:Y:S01]  /*0780*/  LDG.E.U16 R27, desc[UR8][R32.64] ;  /* 0x00000008201b7981 */ /* 0x000f62000c1e1500 */
[----:B------:R-:W-:-:S02]  /*0790*/  LEA.HI.X.SX32 R41, R37, R2, 0x1, P0 ;  /* 0x0000000225297211 */ /* 0x000fc400000f0eff */
[----:B------:R-:W-:Y:S02]  /*07a0*/  LEA R37, R7, R45, 0x1 ;  /* 0x0000002d07257211 */ /* 0x000fe400078e08ff */
[----:B0-----:R-:W-:Y:S01]  /*07b0*/  LEA R34, P0, R29, R4, 0x1 ;  /* 0x000000041d227211 */ /* 0x001fe200078008ff */
[----:B------:R0:W5:Y:S02]  /*07c0*/  LDG.E.U16 R28, desc[UR8][R40.64] ;  /* 0x00000008281c7981 */ /* 0x000164000c1e1500 */
[----:B------:R-:W-:-:S04]  /*07d0*/  IMAD R47, R7, 0x2, R37 ;  /* 0x00000002072f7824 */ /* 0x000fc800078e0225 */
[----:B------:R-:W-:-:S04]  /*07e0*/  IMAD R49, R7, 0x2, R47 ;  /* 0x0000000207317824 */ /* 0x000fc800078e022f */
[----:B------:R-:W-:-:S04]  /*07f0*/  IMAD R51, R7, 0x2, R49 ;  /* 0x0000000207337824 */ /* 0x000fc800078e0231 */
[----:B------:R-:W-:Y:S01]  /*0800*/  IMAD R53, R7, 0x2, R51 ;  /* 0x0000000207357824 */ /* 0x000fe200078e0233 */
[----:B------:R-:W-:-:S04]  /*0810*/  LEA.HI.X.SX32 R35, R29, R2, 0x1, P0 ;  /* 0x000000021d237211 */ /* 0x000fc800000f0eff */
[----:B------:R-:W-:Y:S01]  /*0820*/  LEA R55, R7, R53, 0x1 ;  /* 0x0000003507377211 */ /* 0x000fe200078e08ff */
[----:B------:R-:W5:Y:S01]  /*0830*/  LDG.E.U16 R30, desc[UR8][R34.64] ;  /* 0x00000008221e7981 */ /* 0x000f62000c1e1500 */
[----:B------:R-:W-:-:S03]  /*0840*/  LEA R38, P0, R45, R4, 0x1 ;  /* 0x000000042d267211 */ /* 0x000fc600078008ff */
[----:B------:R-:W-:Y:S01]  /*0850*/  IMAD R57, R7, 0x2, R55 ;  /* 0x0000000207397824 */ /* 0x000fe200078e0237 */
[----:B------:R-:W-:Y:S02]  /*0860*/  LEA.HI.X.SX32 R39, R45, R2, 0x1, P0 ;  /* 0x000000022d277211 */ /* 0x000fe400000f0eff */
[----:B------:R-:W-:Y:S01]  /*0870*/  LEA R44, P0, R37, R4, 0x1 ;  /* 0x00000004252c7211 */ /* 0x000fe200078008ff */
[----:B------:R-:W-:Y:S01]  /*0880*/  IMAD R59, R7, 0x2, R57 ;  /* 0x00000002073b7824 */ /* 0x000fe200078e0239 */
[-C--:B------:R-:W-:Y:S01]  /*0890*/  LEA.HI.X.SX32 R43, R43, R2.reuse, 0x1, P1 ;  /* 0x000000022b2b7211 */ /* 0x080fe200008f0eff */
[----:B------:R-:W5:Y:S01]  /*08a0*/  LDG.E.U16 R31, desc[UR8][R38.64] ;  /* 0x00000008261f7981 */ /* 0x000f62000c1e1500 */
[----:B------:R-:W-:Y:S01]  /*08b0*/  LEA.HI.X.SX32 R45, R37, R2, 0x1, P0 ;  /* 0x00000002252d7211 */ /* 0x000fe200000f0eff */
[----:B------:R-:W-:Y:S01]  /*08c0*/  IMAD R61, R7, 0x2, R59 ;  /* 0x00000002073d7824 */ /* 0x000fe200078e023b */
[----:B0-----:R-:W-:Y:S01]  /*08d0*/  LEA R40, P0, R49, R4, 0x1 ;  /* 0x0000000431287211 */ /* 0x001fe200078008ff */
[----:B------:R0:W5:Y:S02]  /*08e0*/  LDG.E.U16 R29, desc[UR8][R42.64] ;  /* 0x000000082a1d7981 */ /* 0x000164000c1e1500 */
[----:B------:R-:W-:Y:S01]  /*08f0*/  IMAD R63, R7, 0x2, R61 ;  /* 0x00000002073f7824 */ /* 0x000fe200078e023d */
[----:B------:R-:W-:Y:S01]  /*0900*/  LEA.HI.X.SX32 R41, R49, R2, 0x1, P0 ;  /* 0x0000000231297211 */ /* 0x000fe200000f0eff */
[----:B------:R1:W5:Y:S01]  /*0910*/  LDG.E.U16 R32, desc[UR8][R44.64] ;  /* 0x000000082c207981 */ /* 0x000362000c1e1500 */
[----:B------:R-:W-:-:S02]  /*0920*/  LEA R46, P1, R47, R4, 0x1 ;  /* 0x000000042f2e7211 */ /* 0x000fc400078208ff */
[----:B------:R-:W-:Y:S01]  /*0930*/  LEA R65, R7, R63, 0x1 ;  /* 0x0000003f07417211 */ /* 0x000fe200078e08ff */
[----:B------:R-:W5:Y:S01]  /*0940*/  LDG.E.U16 R34, desc[UR8][R40.64] ;  /* 0x0000000828227981 */ /* 0x000f62000c1e1500 */
[----:B0-----:R-:W-:Y:S02]  /*0950*/  LEA R42, P0, R51, R4, 0x1 ;  /* 0x00000004332a7211 */ /* 0x001fe400078008ff */
[-C--:B------:R-:W-:Y:S02]  /*0960*/  LEA.HI.X.SX32 R47, R47, R2.reuse, 0x1, P1 ;  /* 0x000000022f2f7211 */ /* 0x080fe400008f0eff */
[----:B------:R-:W-:Y:S02]  /*0970*/  LEA.HI.X.SX32 R43, R51, R2, 0x1, P0 ;  /* 0x00000002332b7211 */ /* 0x000fe400000f0eff */
[----:B------:R-:W-:Y:S01]  /*0980*/  LEA R48, P0, R53, R4, 0x1 ;  /* 0x0000000435307211 */ /* 0x000fe200078008ff */
[----:B------:R-:W-:Y:S01]  /*0990*/  IMAD R67, R7, 0x2, R65 ;  /* 0x0000000207437824 */ /* 0x000fe200078e0241 */
[----:B------:R0:W5:Y:S02]  /*09a0*/  LDG.E.U16 R33, desc[UR8][R46.64] ;  /* 0x000000082e217981 */ /* 0x000164000c1e1500 */
[----:B------:R-:W-:Y:S01]  /*09b0*/  LEA.HI.X.SX32 R49, R53, R2, 0x1, P0 ;  /* 0x0000000235317211 */ /* 0x000fe200000f0eff */
[----:B------:R-:W-:Y:S01]  /*09c0*/  IMAD R69, R7, 0x2, R67 ;  /* 0x0000000207457824 */ /* 0x000fe200078e0243 */
[-C--:B-1----:R-:W-:Y:S01]  /*09d0*/  LEA R44, P1, R55, R4.reuse, 0x1 ;  /* 0x00000004372c7211 */ /* 0x082fe200078208ff */
[----:B------:R-:W5:Y:S01]  /*09e0*/  LDG.E.U16 R35, desc[UR8][R42.64] ;  /* 0x000000082a237981 */ /* 0x000f62000c1e1500 */
[----:B0-----:R-:W-:-:S03]  /*09f0*/  LEA R46, P0, R57, R4, 0x1 ;  /* 0x00000004392e7211 */ /* 0x001fc600078008ff */
[----:B------:R-:W5:Y:S01]  /*0a00*/  LDG.E.U16 R37, desc[UR8][R48.64] ;  /* 0x0000000830257981 */ /* 0x000f62000c1e1500 */
[----:B------:R-:W-:Y:S01]  /*0a10*/  LEA.HI.X.SX32 R47, R57, R2, 0x1, P0 ;  /* 0x00000002392f7211 */ /* 0x000fe200000f0eff */
[----:B------:R-:W-:-:S04]  /*0a20*/  IMAD R57, R7, 0x2, R69 ;  /* 0x0000000207397824 */ /* 0x000fc800078e0245 */
[----:B------:R-:W-:Y:S01]  /*0a30*/  IMAD R71, R7, 0x2, R57 ;  /* 0x0000000207477824 */ /* 0x000fe200078e0239 */
[----:B------:R-:W-:Y:S01]  /*0a40*/  LEA R50, P0, R59, R4, 0x1 ;  /* 0x000000043b327211 */ /* 0x000fe200078008ff */
[----:B------:R-:W5:Y:S03]  /*0a50*/  LDG.E.U16 R39, desc[UR8][R46.64] ;  /* 0x000000082e277981 */ /* 0x000f66000c1e1500 */
[----:B------:R-:W-:-:S05]  /*0a60*/  LEA R73, R7, R71, 0x1 ;  /* 0x0000004707497211 */ /* 0x000fca00078e08ff */
[----:B------:R-:W-:Y:S01]  /*0a70*/  IMAD R75, R7, 0x2, R73 ;  /* 0x00000002074b7824 */ /* 0x000fe200078e0249 */
[-C--:B------:R-:W-:Y:S02]  /*0a80*/  LEA.HI.X.SX32 R45, R55, R2.reuse, 0x1, P1 ;  /* 0x00000002372d7211 */ /* 0x080fe400008f0eff */
[----:B------:R-:W-:Y:S01]  /*0a90*/  LEA.HI.X.SX32 R51, R59, R2, 0x1, P0 ;  /* 0x000000023b337211 */ /* 0x000fe200000f0eff */
[----:B------:R-:W-:Y:S01]  /*0aa0*/  IMAD R77, R7, 0x2, R75 ;  /* 0x00000002074d7824 */ /* 0x000fe200078e024b */
[----:B------:R-:W-:Y:S01]  /*0ab0*/  LEA R52, P0, R61, R4, 0x1 ;  /* 0x000000043d347211 */ /* 0x000fe200078008ff */
[----:B------:R0:W5:Y:S02]  /*0ac0*/  LDG.E.U16 R38, desc[UR8][R44.64] ;  /* 0x000000082c267981 */ /* 0x000164000c1e1500 */
[----:B------:R-:W-:Y:S01]  /*0ad0*/  IMAD R79, R7, 0x2, R77 ;  /* 0x00000002074f7824 */ /* 0x000fe200078e024d */
[----:B------:R-:W-:Y:S01]  /*0ae0*/  LEA.HI.X.SX32 R53, R61, R2, 0x1, P0 ;  /* 0x000000023d357211 */ /* 0x000fe200000f0eff */
[----:B------:R-:W5:Y:S02]  /*0af0*/  LDG.E.U16 R40, desc[UR8][R50.64] ;  /* 0x0000000832287981 */ /* 0x000f64000c1e1500 */
[----:B------:R-:W-:Y:S01]  /*0b00*/  IMAD R81, R7, 0x2, R79 ;  /* 0x0000000207517824 */ /* 0x000fe200078e024f */
[-C--:B------:R-:W-:Y:S01]  /*0b10*/  LEA R60, P1, R63, R4.reuse, 0x1 ;  /* 0x000000043f3c7211 */ /* 0x080fe200078208ff */
[----:B------:R-:W5:Y:S01]  /*0b20*/  LDG.E.U16 R41, desc[UR8][R52.64] ;  /* 0x0000000834297981 */ /* 0x000f62000c1e1500 */
[----:B0-----:R-:W-:-:S02]  /*0b30*/  LEA R44, P0, R65, R4, 0x1 ;  /* 0x00000004412c7211 */ /* 0x001fc400078008ff */
[----:B------:R-:W-:Y:S02]  /*0b40*/  LEA R59, R7, R81, 0x1 ;  /* 0x00000051073b7211 */ /* 0x000fe400078e08ff */
[----:B------:R-:W-:Y:S02]  /*0b50*/  LEA.HI.X.SX32 R45, R65, R2, 0x1, P0 ;  /* 0x00000002412d7211 */ /* 0x000fe400000f0eff */
[----:B------:R-:W-:Y:S02]  /*0b60*/  LEA R62, P0, R67, R4, 0x1 ;  /* 0x00000004433e7211 */ /* 0x000fe400078008ff */
[-C--:B------:R-:W-:Y:S01]  /*0b70*/  LEA.HI.X.SX32 R61, R63, R2.reuse, 0x1, P1 ;  /* 0x000000023f3d7211 */ /* 0x080fe200008f0eff */
[----:B------:R-:W5:Y:S01]  /*0b80*/  LDG.E.U16 R55, desc[UR8][R44.64] ;  /* 0x000000082c377981 */ /* 0x000f62000c1e1500 */
[----:B------:R-:W-:Y:S01]  /*0b90*/  LEA.HI.X.SX32 R63, R67, R2, 0x1, P0 ;  /* 0x00000002433f7211 */ /* 0x000fe200000f0eff */
[----:B------:R-:W-:Y:S01]  /*0ba0*/  IMAD R67, R7, 0x2, R59 ;  /* 0x0000000207437824 */ /* 0x000fe200078e023b */
[C---:B------:R-:W-:Y:S01]  /*0bb0*/  LEA R64, P0, R69.reuse, R4, 0x1 ;  /* 0x0000000445407211 */ /* 0x040fe200078008ff */
[----:B------:R0:W5:Y:S03]  /*0bc0*/  LDG.E.U16 R54, desc[UR8][R60.64] ;  /* 0x000000083c367981 */ /* 0x000166000c1e1500 */
[----:B------:R-:W-:Y:S01]  /*0bd0*/  LEA.HI.X.SX32 R65, R69, R2, 0x1, P0 ;  /* 0x0000000245417211 */ /* 0x000fe200000f0eff */
[----:B------:R-:W-:Y:S01]  /*0be0*/  IMAD R69, R7, 0x2, R67 ;  /* 0x0000000207457824 */ /* 0x000fe200078e0243 */
[----:B------:R-:W-:Y:S01]  /*0bf0*/  LEA R48, P0, R71, R4, 0x1 ;  /* 0x0000000447307211 */ /* 0x000fe200078008ff */
[----:B------:R-:W5:Y:S02]  /*0c00*/  LDG.E.U16 R56, desc[UR8][R62.64] ;  /* 0x000000083e387981 */ /* 0x000f64000c1e1500 */
[----:B------:R-:W-:Y:S01]  /*0c10*/  IMAD R83, R7, 0x2, R69 ;  /* 0x0000000207537824 */ /* 0x000fe200078e0245 */
[----:B------:R-:W-:-:S03]  /*0c20*/  LEA.HI.X.SX32 R49, R71, R2, 0x1, P0 ;  /* 0x0000000247317211 */ /* 0x000fc600000f0eff */
[----:B0-----:R-:W-:Y:S01]  /*0c30*/  IMAD R61, R7, 0x2, R83 ;  /* 0x00000002073d7824 */ /* 0x001fe200078e0253 */
[-C--:B------:R-:W-:Y:S02]  /*0c40*/  LEA R46, P0, R73, R4.reuse, 0x1 ;  /* 0x00000004492e7211 */ /* 0x080fe400078008ff */
[----:B------:R-:W-:Y:S01]  /*0c50*/  LEA R42, P1, R57, R4, 0x1 ;  /* 0x00000004392a7211 */ /* 0x000fe200078208ff */
[----:B------:R-:W5:Y:S01]  /*0c60*/  LDG.E.U16 R62, desc[UR8][R48.64] ;  /* 0x00000008303e7981 */ /* 0x000f62000c1e1500 */
[----:B------:R-:W-:Y:S02]  /*0c70*/  LEA R71, R7, R61, 0x1 ;  /* 0x0000003d07477211 */ /* 0x000fe400078e08ff */
[----:B------:R-:W-:Y:S02]  /*0c80*/  LEA.HI.X.SX32 R47, R73, R2, 0x1, P0 ;  /* 0x00000002492f7211 */ /* 0x000fe400000f0eff */
[----:B------:R-:W-:Y:S01]  /*0c90*/  LEA R50, P0, R75, R4, 0x1 ;  /* 0x000000044b327211 */ /* 0x000fe200078008ff */
[----:B------:R-:W-:Y:S01]  /*0ca0*/  IMAD R73, R7, 0x2, R71 ;  /* 0x0000000207497824 */ /* 0x000fe200078e0247 */
[----:B------:R-:W-:Y:S01]  /*0cb0*/  LEA.HI.X.SX32 R43, R57, R2, 0x1, P1 ;  /* 0x00000002392b7211 */ /* 0x000fe200008f0eff */
[----:B------:R-:W5:Y:S01]  /*0cc0*/  LDG.E.U16 R63, desc[UR8][R46.64] ;  /* 0x000000082e3f7981 */ /* 0x000f62000c1e1500 */
[----:B------:R-:W-:-:S02]  /*0cd0*/  LEA R44, P1, R77, R4, 0x1 ;  /* 0x000000044d2c7211 */ /* 0x000fc400078208ff */
[-C--:B------:R-:W-:Y:S01]  /*0ce0*/  LEA.HI.X.SX32 R51, R75, R2.reuse, 0x1, P0 ;  /* 0x000000024b337211 */ /* 0x080fe200000f0eff */
[----:B------:R-:W-:Y:S01]  /*0cf0*/  IMAD R75, R7, 0x2, R73 ;  /* 0x00000002074b7824 */ /* 0x000fe200078e0249 */
[----:B------:R-:W-:Y:S01]  /*0d00*/  LEA.HI.X.SX32 R45, R77, R2, 0x1, P1 ;  /* 0x000000024d2d7211 */ /* 0x000fe200008f0eff */
[----:B------:R0:W5:Y:S01]  /*0d10*/  LDG.E.U16 R58, desc[UR8][R42.64] ;  /* 0x000000082a3a7981 */ /* 0x000162000c1e1500 */
[----:B------:R-:W-:Y:S01]  /*0d20*/  LEA R52, P0, R79, R4, 0x1 ;  /* 0x000000044f347211 */ /* 0x000fe200078008ff */
[----:B------:R-:W-:Y:S02]  /*0d30*/  IMAD R77, R7, 0x2, R75 ;  /* 0x00000002074d7824 */ /* 0x000fe400078e024b */
[----:B------:R-:W5:Y:S01]  /*0d40*/  LDG.E.U16 R57, desc[UR8][R64.64] ;  /* 0x0000000840397981 */ /* 0x000f62000c1e1500 */
[----:B------:R-:W-:Y:S01]  /*0d50*/  LEA.HI.X.SX32 R53, R79, R2, 0x1, P0 ;  /* 0x000000024f357211 */ /* 0x000fe200000f0eff */
[----:B------:R-:W-:Y:S01]  /*0d60*/  IMAD R79, R7, 0x2, R77 ;  /* 0x00000002074f7824 */ /* 0x000fe200078e024d */
[----:B0-----:R-:W-:-:S03]  /*0d70*/  LEA R42, P0, R81, R4, 0x1 ;  /* 0x00000004512a7211 */ /* 0x001fc600078008ff */
[----:B------:R-:W5:Y:S01]  /*0d80*/  LDG.E.U16 R66, desc[UR8][R52.64] ;  /* 0x0000000834427981 */ /* 0x000f62000c1e1500 */
[----:B------:R-:W-:-:S03]  /*0d90*/  LEA.HI.X.SX32 R43, R81, R2, 0x1, P0 ;  /* 0x00000002512b7211 */ /* 0x000fc600000f0eff */
[----:B------:R0:W5:Y:S01]  /*0da0*/  LDG.E.U16 R65, desc[UR8][R44.64] ;  /* 0x000000082c417981 */ /* 0x000162000c1e1500 */
[----:B------:R-:W-:Y:S02]  /*0db0*/  LEA R81, R7, R79, 0x1 ;  /* 0x0000004f07517211 */ /* 0x000fe400078e08ff */
[-C--:B------:R-:W-:Y:S01]  /*0dc0*/  LEA R48, P0, R67, R4.reuse, 0x1 ;  /* 0x0000000443307211 */ /* 0x080fe200078008ff */
[----:B------:R1:W5:Y:S02]  /*0dd0*/  LDG.E.U16 R64, desc[UR8][R50.64] ;  /* 0x0000000832407981 */ /* 0x000364000c1e1500 */
[----:B------:R-:W-:Y:S01]  /*0de0*/  IMAD R85, R7, 0x2, R81 ;  /* 0x0000000207557824 */ /* 0x000fe200078e0251 */
[----:B------:R-:W-:-:S03]  /*0df0*/  LEA R46, P1, R71, R4, 0x1 ;  /* 0x00000004472e7211 */ /* 0x000fc600078208ff */
[----:B------:R-:W-:Y:S01]  /*0e00*/  IMAD R87, R7, 0x2, R85 ;  /* 0x0000000207577824 */ /* 0x000fe200078e0255 */
[-C--:B------:R-:W-:Y:S02]  /*0e10*/  LEA.HI.X.SX32 R49, R67, R2.reuse, 0x1, P0 ;  /* 0x0000000243317211 */ /* 0x080fe400000f0eff */
[----:B------:R-:W-:Y:S01]  /*0e20*/  LEA.HI.X.SX32 R47, R71, R2, 0x1, P1 ;  /* 0x00000002472f7211 */ /* 0x000fe200008f0eff */
[----:B------:R-:W-:Y:S01]  /*0e30*/  IMAD R71, R7, 0x2, R87 ;  /* 0x0000000207477824 */ /* 0x000fe200078e0257 */
[C---:B0-----:R-:W-:Y:S01]  /*0e40*/  LEA R44, P0, R79.reuse, R4, 0x1 ;  /* 0x000000044f2c7211 */ /* 0x041fe200078008ff */
[----:B------:R0:W5:Y:S03]  /*0e50*/  LDG.E.U16 R67, desc[UR8][R42.64] ;  /* 0x000000082a437981 */ /* 0x000166000c1e1500 */
[----:B------:R-:W-:Y:S01]  /*0e60*/  LEA.HI.X.SX32 R45, R79, R2, 0x1, P0 ;  /* 0x000000024f2d7211 */ /* 0x000fe200000f0eff */
[----:B------:R0:W5:Y:S01]  /*0e70*/  LDG.E.U16 R68, desc[UR8][R48.64] ;  /* 0x0000000830447981 */ /* 0x000162000c1e1500 */
[----:B-1----:R-:W-:-:S02]  /*0e80*/  LEA R50, P1, R71, R4, 0x1 ;  /* 0x0000000447327211 */ /* 0x002fc400078208ff */
[----:B------:R-:W-:Y:S01]  /*0e90*/  LEA R52, P0, R69, R4, 0x1 ;  /* 0x0000000445347211 */ /* 0x000fe200078008ff */
[----:B------:R1:W5:Y:S01]  /*0ea0*/  LDG.E.U16 R72, desc[UR8][R46.64] ;  /* 0x000000082e487981 */ /* 0x000362000c1e1500 */
[-C--:B------:R-:W-:Y:S01]  /*0eb0*/  LEA.HI.X.SX32 R51, R71, R2.reuse, 0x1, P1 ;  /* 0x0000000247337211 */ /* 0x080fe200008f0eff */
[----:B------:R-:W-:Y:S01]  /*0ec0*/  IMAD R71, R7, 0x2, R71 ;  /* 0x0000000207477824 */ /* 0x000fe200078e0247 */
[----:B------:R-:W-:Y:S01]  /*0ed0*/  LEA.HI.X.SX32 R53, R69, R2, 0x1, P0 ;  /* 0x0000000245357211 */ /* 0x000fe200000f0eff */
[----:B------:R1:W5:Y:S01]  /*0ee0*/  LDG.E.U16 R76, desc[UR8][R44.64] ;  /* 0x000000082c4c7981 */ /* 0x000362000c1e1500 */
[-C--:B0-----:R-:W-:Y:S02]  /*0ef0*/  LEA R42, P1, R73, R4.reuse, 0x1 ;  /* 0x00000004492a7211 */ /* 0x081fe400078208ff */
[----:B------:R-:W-:Y:S01]  /*0f00*/  LEA R48, P0, R81, R4, 0x1 ;  /* 0x0000000451307211 */ /* 0x000fe200078008ff */
[----:B------:R0:W5:Y:S01]  /*0f10*/  LDG.E.U16 R79, desc[UR8][R50.64] ;  /* 0x00000008324f7981 */ /* 0x000162000c1e1500 */
[----:B------:R-:W-:-:S02]  /*0f20*/  LEA.HI.X.SX32 R43, R73, R2, 0x1, P1 ;  /* 0x00000002492b7211 */ /* 0x000fc400008f0eff */
[----:B------:R-:W-:Y:S01]  /*0f30*/  LEA.HI.X.SX32 R49, R81, R2, 0x1, P0 ;  /* 0x0000000251317211 */ /* 0x000fe200000f0eff */
[----:B------:R0:W5:Y:S01]  /*0f40*/  LDG.E.U16 R69, desc[UR8][R52.64] ;  /* 0x0000000834457981 */ /* 0x000162000c1e1500 */
[-C--:B-1----:R-:W-:Y:S02]  /*0f50*/  LEA R46, P1, R71, R4.reuse, 0x1 ;  /* 0x00000004472e7211 */ /* 0x082fe400078208ff */
[----:B------:R-:W-:Y:S01]  /*0f60*/  LEA R44, P0, R83, R4, 0x1 ;  /* 0x00000004532c7211 */ /* 0x000fe200078008ff */
[----:B------:R1:W5:Y:S01]  /*0f70*/  LDG.E.U16 R73, desc[UR8][R42.64] ;  /* 0x000000082a497981 */ /* 0x000362000c1e1500 */
[-C--:B------:R-:W-:Y:S02]  /*0f80*/  LEA.HI.X.SX32 R47, R71, R2.reuse, 0x1, P1 ;  /* 0x00000002472f7211 */ /* 0x080fe400008f0eff */
[----:B------:R-:W-:Y:S01]  /*0f90*/  LEA.HI.X.SX32 R45, R83, R2, 0x1, P0 ;  /* 0x00000002532d7211 */ /* 0x000fe200000f0eff */
[----:B------:R1:W5:Y:S01]  /*0fa0*/  LDG.E.U16 R78, desc[UR8][R48.64] ;  /* 0x00000008304e7981 */ /* 0x000362000c1e1500 */
[----:B0-----:R-:W-:-:S02]  /*0fb0*/  LEA R50, P1, R75, R4, 0x1 ;  /* 0x000000044b327211 */ /* 0x001fc400078208ff */
[----:B------:R-:W-:Y:S01]  /*0fc0*/  LEA R52, P0, R85, R4, 0x1 ;  /* 0x0000000455347211 */ /* 0x000fe200078008ff */
[----:B------:R0:W5:Y:S01]  /*0fd0*/  LDG.E.U16 R80, desc[UR8][R46.64] ;  /* 0x000000082e507981 */ /* 0x000162000c1e1500 */
[----:B------:R-:W-:Y:S02]  /*0fe0*/  LEA R71, R7, R71, 0x1 ;  /* 0x0000004707477211 */ /* 0x000fe400078e08ff */
[-C--:B------:R-:W-:Y:S01]  /*0ff0*/  LEA.HI.X.SX32 R51, R75, R2.reuse, 0x1, P1 ;  /* 0x000000024b337211 */ /* 0x080fe200008f0eff */
[----:B------:R0:W5:Y:S01]  /*1000*/  LDG.E.U16 R70, desc[UR8][R44.64] ;  /* 0x000000082c467981 */ /* 0x000162000c1e1500 */
[----:B------:R-:W-:Y:S02]  /*1010*/  LEA.HI.X.SX32 R53, R85, R2, 0x1, P0 ;  /* 0x0000000255357211 */ /* 0x000fe400000f0eff */
[-C--:B-1----:R-:W-:Y:S01]  /*1020*/  LEA R42, P1, R71, R4.reuse, 0x1 ;  /* 0x00000004472a7211 */ /* 0x082fe200078208ff */
[----:B------:R-:W-:Y:S01]  /*1030*/  IMAD R7, R7, 0x2, R71 ;  /* 0x0000000207077824 */ /* 0x000fe200078e0247 */
[----:B------:R-:W-:Y:S01]  /*1040*/  LEA R48, P0, R59, R4, 0x1 ;  /* 0x000000043b307211 */ /* 0x000fe200078008ff */
[----:B------:R1:W5:Y:S01]  /*1050*/  LDG.E.U16 R74, desc[UR8][R50.64] ;  /* 0x00000008324a7981 */ /* 0x000362000c1e1500 */
[----:B------:R-:W-:-:S02]  /*1060*/  LEA.HI.X.SX32 R43, R71, R2, 0x1, P1 ;  /* 0x00000002472b7211 */ /* 0x000fc400008f0eff */
[----:B------:R-:W-:Y:S01]  /*1070*/  LEA.HI.X.SX32 R49, R59, R2, 0x1, P0 ;  /* 0x000000023b317211 */ /* 0x000fe200000f0eff */
[----:B------:R-:W5:Y:S01]  /*1080*/  LDG.E.U16 R52, desc[UR8][R52.64] ;  /* 0x0000000834347981 */ /* 0x000f62000c1e1500 */
[-C--:B0-----:R-:W-:Y:S02]  /*1090*/  LEA R46, P0, R61, R4.reuse, 0x1 ;  /* 0x000000043d2e7211 */ /* 0x081fe400078008ff */
[----:B------:R-:W-:Y:S01]  /*10a0*/  LEA R44, P1, R77, R4, 0x1 ;  /* 0x000000044d2c7211 */ /* 0x000fe200078208ff */
[----:B------:R-:W5:Y:S01]  /*10b0*/  LDG.E.U16 R42, desc[UR8][R42.64] ;  /* 0x000000082a2a7981 */ /* 0x000f62000c1e1500 */
[-C--:B------:R-:W-:Y:S02]  /*10c0*/  LEA.HI.X.SX32 R47, R61, R2.reuse, 0x1, P0 ;  /* 0x000000023d2f7211 */ /* 0x080fe400000f0eff */
[----:B------:R-:W-:Y:S01]  /*10d0*/  LEA.HI.X.SX32 R45, R77, R2, 0x1, P1 ;  /* 0x000000024d2d7211 */ /* 0x000fe200008f0eff */
[----:B------:R-:W5:Y:S01]  /*10e0*/  LDG.E.U16 R48, desc[UR8][R48.64] ;  /* 0x0000000830307981 */ /* 0x000f62000c1e1500 */
[----:B-1----:R-:W-:-:S02]  /*10f0*/  LEA R50, P0, R87, R4, 0x1 ;  /* 0x0000000457327211 */ /* 0x002fc400078008ff */
[----:B------:R-:W-:Y:S01]  /*1100*/  LEA R60, P1, R7, R4, 0x1 ;  /* 0x00000004073c7211 */ /* 0x000fe200078208ff */
[----:B------:R-:W5:Y:S01]  /*1110*/  LDG.E.U16 R46, desc[UR8][R46.64] ;  /* 0x000000082e2e7981 */ /* 0x000f62000c1e1500 */
[-C--:B------:R-:W-:Y:S02]  /*1120*/  LEA.HI.X.SX32 R51, R87, R2.reuse, 0x1, P0 ;  /* 0x0000000257337211 */ /* 0x080fe400000f0eff */
[----:B------:R-:W-:Y:S01]  /*1130*/  LEA.HI.X.SX32 R61, R7, R2, 0x1, P1 ;  /* 0x00000002073d7211 */ /* 0x000fe200008f0eff */
[----:B------:R-:W5:Y:S04]  /*1140*/  LDG.E.U16 R44, desc[UR8][R44.64] ;  /* 0x000000082c2c7981 */ /* 0x000f68000c1e1500 */
[----:B------:R-:W5:Y:S04]  /*1150*/  LDG.E.U16 R50, desc[UR8][R50.64] ;  /* 0x0000000832327981 */ /* 0x000f68000c1e1500 */
[----:B------:R-:W5:Y:S01]  /*1160*/  LDG.E.U16 R60, desc[UR8][R60.64] ;  /* 0x000000083c3c7981 */ /* 0x000f62000c1e1500 */
[----:B------:R-:W-:Y:S01]  /*1170*/  SHF.R.S32.HI R2, RZ, 0x8, R36 ;  /* 0x00000008ff027819 */ /* 0x000fe20000011424 */
[----:B------:R-:W-:Y:S01]  /*1180*/  UMOV UR4, 0x400 ;  /* 0x0000040000047882 */ /* 0x000fe20000000000 */
[----:B------:R-:W-:Y:S01]  /*1190*/  IMAD.SHL.U32 R7, R0, 0x2, RZ ;  /* 0x0000000200077824 */ /* 0x000fe200078e00ff */
[----:B------:R-:W-:Y:S01]  /*11a0*/  ULEA UR6, UR6, UR4, 0x18 ;  /* 0x0000000406067291 */ /* 0x000fe2000f8ec0ff */
[----:B------:R-:W-:Y:S01]  /*11b0*/  SGXT R0, R2, 0x1 ;  /* 0x000000010200781a */ /* 0x000fe20000000200 */
[----:B------:R-:W-:-:S03]  /*11c0*/  UISETP.GE.AND UP0, UPT, UR5, 0x1, UPT ;  /* 0x000000010500788c */ /* 0x000fc6000bf06270 */
[----:B------:R-:W-:Y:S02]  /*11d0*/  LOP3.LUT R0, R7, 0x210, R0, 0x78, !PT ;  /* 0x0000021007007812 */ /* 0x000fe400078e7800 */
[----:B------:R-:W-:-:S03]  /*11e0*/  MOV R4, 0x3f800000 ;  /* 0x3f80000000047802 */ /* 0x000fc60000000f00 */
[----:B--2---:R0:W-:Y:S01]  /*11f0*/  STS.U16 [R0+UR6], R3 ;  /* 0x0000000300007988 */ /* 0x0041e20008000406 */
[----:B------:R-:W-:-:S03]  /*1200*/  LOP3.LUT R2, R0, 0x40, RZ, 0x3c, !PT ;  /* 0x0000004000027812 */ /* 0x000fc600078e3cff */
[----:B------:R1:W-:Y:S04]  /*1210*/  STS.U16 [R0+UR6+0x1000], R9 ;  /* 0x0010000900007988 */ /* 0x0003e80008000406 */
[----:B------:R-:W-:Y:S01]  /*1220*/  STS.U16 [R0+UR6+0x2000], R13 ;  /* 0x0020000d00007988 */ /* 0x000fe20008000406 */
[----:B0-----:R-:W-:-:S03]  /*1230*/  LOP3.LUT R3, R0, 0x20, RZ, 0x3c, !PT ;  /* 0x0000002000037812 */ /* 0x001fc600078e3cff */
[----:B------:R-:W-:Y:S01]  /*1240*/  STS.U16 [R0+UR6+0x3000], R17 ;  /* 0x0030001100007988 */ /* 0x000fe20008000406 */
[----:B-1----:R-:W-:-:S03]  /*1250*/  LOP3.LUT R9, R0, 0x60, RZ, 0x3c, !PT ;  /* 0x0000006000097812 */ /* 0x002fc600078e3cff */
[----:B---3--:R-:W-:Y:S01]  /*1260*/  STS.U16 [R0+UR6+0x4000], R21 ;  /* 0x0040001500007988 */ /* 0x008fe20008000406 */
[----:B------:R-:W-:Y:S02]  /*1270*/  CS2R R88, SRZ ;  /* 0x0000000000587805 */ /* 0x000fe4000001ff00 */
[----:B------:R-:W-:Y:S01]  /*1280*/  CS2R R90, SRZ ;  /* 0x00000000005a7805 */ /* 0x000fe2000001ff00 */
[----:B------:R-:W-:Y:S01]  /*1290*/  STL [R1+0x8], R4 ;  /* 0x0000080401007387 */ /* 0x000fe20000100800 */
[----:B------:R-:W-:Y:S02]  /*12a0*/  CS2R R84, SRZ ;  /* 0x0000000000547805 */ /* 0x000fe4000001ff00 */
[----:B------:R-:W-:Y:S02]  /*12b0*/  CS2R R86, SRZ ;  /* 0x0000000000567805 */ /* 0x000fe4000001ff00 */
[----:B------:R-:W-:Y:S01]  /*12c0*/  CS2R R82, SRZ ;  /* 0x0000000000527805 */ /* 0x000fe2000001ff00 */
[----:B----4-:R-:W-:Y:S04]  /*12d0*/  STS.U16 [R0+UR6+0x5000], R25 ;  /* 0x0050001900007988 */ /* 0x010fe80008000406 */
[----:B-----5:R-:W-:Y:S04]  /*12e0*/  STS.U16 [R0+UR6+0x6000], R29 ;  /* 0x0060001d00007988 */ /* 0x020fe80008000406 */
[----:B------:R-:W-:Y:S04]  /*12f0*/  STS.U16 [R0+UR6+0x7000], R33 ;  /* 0x0070002100007988 */ /* 0x000fe80008000406 */
[----:B------:R0:W-:Y:S02]  /*1300*/  STS.U16 [R0+UR6+0x8000], R38 ;  /* 0x0080002600007988 */ /* 0x0001e40008000406 */
[----:B0-----:R-:W-:-:S02]  /*1310*/  IMAD.SHL.U32 R38, R36, 0x2, RZ ;  /* 0x0000000224267824 */ /* 0x001fc400078e00ff */
[----:B------:R-:W-:Y:S04]  /*1320*/  STS.U16 [R0+UR6+0x9000], R54 ;  /* 0x0090003600007988 */ /* 0x000fe80008000406 */
[----:B------:R-:W-:Y:S04]  /*1330*/  STS.U16 [R0+UR6+0xa000], R58 ;  /* 0x00a0003a00007988 */ /* 0x000fe80008000406 */
[----:B------:R-:W-:Y:S04]  /*1340*/  STS.U16 [R0+UR6+0xb000], R65 ;  /* 0x00b0004100007988 */ /* 0x000fe80008000406 */
[----:B------:R-:W-:Y:S04]  /*1350*/  STS.U16 [R0+UR6+0xc000], R68 ;  /* 0x00c0004400007988 */ /* 0x000fe80008000406 */
[----:B------:R-:W-:Y:S04]  /*1360*/  STS.U16 [R0+UR6+0xd000], R72 ;  /* 0x00d0004800007988 */ /* 0x000fe80008000406 */
[----:B------:R-:W-:Y:S04]  /*1370*/  STS.U16 [R0+UR6+0xe000], R76 ;  /* 0x00e0004c00007988 */ /* 0x000fe80008000406 */
[----:B------:R0:W-:Y:S04]  /*1380*/  STS.U16 [R0+UR6+0xf000], R79 ;  /* 0x00f0004f00007988 */ /* 0x0001e80008000406 */
[----:B------:R1:W-:Y:S01]  /*1390*/  STS.U16 [R3+UR6+0x400], R5 ;  /* 0x0004000503007988 */ /* 0x0003e20008000406 */
[----:B0-----:R-:W-:-:S03]  /*13a0*/  IMAD.MOV.U32 R0, RZ, RZ, 0x3f800000 ;  /* 0x3f800000ff007424 */ /* 0x001fc600078e00ff */
[----:B------:R-:W-:Y:S01]  /*13b0*/  STS.U16 [R3+UR6+0x1400], R10 ;  /* 0x0014000a03007988 */ /* 0x000fe20008000406 */
[----:B------:R-:W-:-:S03]  /*13c0*/  CS2R R76, SRZ ;  /* 0x00000000004c7805 */ /* 0x000fc6000001ff00 */
[----:B------:R-:W-:Y:S01]  /*13d0*/  STS.U16 [R3+UR6+0x2400], R14 ;  /* 0x0024000e03007988 */ /* 0x000fe20008000406 */
[----:B-1----:R-:W-:-:S03]  /*13e0*/  CS2R R4, SRZ ;  /* 0x0000000000047805 */ /* 0x002fc6000001ff00 */
[----:B------:R-:W-:Y:S04]  /*13f0*/  STS.U16 [R3+UR6+0x3400], R18 ;  /* 0x0034001203007988 */ /* 0x000fe80008000406 */
[----:B------:R-:W-:Y:S04]  /*1400*/  STS.U16 [R3+UR6+0x4400], R22 ;  /* 0x0044001603007988 */ /* 0x000fe80008000406 */
[----:B------:R-:W-:Y:S04]  /*1410*/  STS.U16 [R3+UR6+0x5400], R26 ;  /* 0x0054001a03007988 */ /* 0x000fe80008000406 */
[----:B------:R-:W-:Y:S04]  /*1420*/  STS.U16 [R3+UR6+0x6400], R30 ;  /* 0x0064001e03007988 */ /* 0x000fe80008000406 */
[----:B------:R-:W-:Y:S04]  /*1430*/  STS.U16 [R3+UR6+0x7400], R34 ;  /* 0x0074002203007988 */ /* 0x000fe80008000406 */
[----:B------:R0:W-:Y:S04]  /*1440*/  STS.U16 [R3+UR6+0x8400], R39 ;  /* 0x0084002703007988 */ /* 0x0001e80008000406 */
[----:B------:R-:W-:Y:S04]  /*1450*/  STS.U16 [R3+UR6+0x9400], R55 ;  /* 0x0094003703007988 */ /* 0x000fe80008000406 */
[----:B------:R-:W-:Y:S04]  /*1460*/  STS.U16 [R3+UR6+0xa400], R62 ;  /* 0x00a4003e03007988 */ /* 0x000fe80008000406 */
[----:B------:R-:W-:Y:S01]  /*1470*/  STS.U16 [R3+UR6+0xb400], R66 ;  /* 0x00b4004203007988 */ /* 0x000fe20008000406 */
[----:B0-----:R-:W-:-:S03]  /*1480*/  SHF.L.U32 R39, R36, 0x3, RZ ;  /* 0x0000000324277819 */ /* 0x001fc600000006ff */
[----:B------:R0:W-:Y:S04]  /*1490*/  STS.U16 [R3+UR6+0xc400], R69 ;  /* 0x00c4004503007988 */ /* 0x0001e80008000406 */
[----:B------:R1:W-:Y:S04]  /*14a0*/  STS.U16 [R3+UR6+0xd400], R73 ;  /* 0x00d4004903007988 */ /* 0x0003e80008000406 */
[----:B------:R2:W-:Y:S04]  /*14b0*/  STS.U16 [R3+UR6+0xe400], R78 ;  /* 0x00e4004e03007988 */ /* 0x0005e80008000406 */
[----:B------:R3:W-:Y:S01]  /*14c0*/  STS.U16 [R3+UR6+0xf400], R80 ;  /* 0x00f4005003007988 */ /* 0x0007e20008000406 */
[----:B0-----:R-:W-:-:S02]  /*14d0*/  CS2R R68, SRZ ;  /* 0x0000000000447805 */ /* 0x001fc4000001ff00 */
[----:B-1----:R-:W-:Y:S01]  /*14e0*/  CS2R R72, SRZ ;  /* 0x0000000000487805 */ /* 0x002fe2000001ff00 */
[----:B------:R0:W-:Y:S01]  /*14f0*/  STS.U16 [R2+UR6+0x800], R6 ;  /* 0x0008000602007988 */ /* 0x0001e20008000406 */
[----:B--2---:R-:W-:-:S03]  /*1500*/  CS2R R78, SRZ ;  /* 0x00000000004e7805 */ /* 0x004fc6000001ff00 */
[----:B------:R1:W-:Y:S01]  /*1510*/  STS.U16 [R2+UR6+0x1800], R11 ;  /* 0x0018000b02007988 */ /* 0x0003e20008000406 */
[----:B---3--:R-:W-:-:S03]  /*1520*/  IMAD.MOV.U32 R3, RZ, RZ, -0x800000 ;  /* 0xff800000ff037424 */ /* 0x008fc600078e00ff */
[----:B------:R2:W-:Y:S01]  /*1530*/  STS.U16 [R2+UR6+0x2800], R15 ;  /* 0x0028000f02007988 */ /* 0x0005e20008000406 */
[----:B------:R-:W-:Y:S02]  /*1540*/  CS2R R80, SRZ ;  /* 0x0000000000507805 */ /* 0x000fe4000001ff00 */
[----:B0-----:R-:W-:Y:S01]  /*1550*/  CS2R R6, SRZ ;  /* 0x0000000000067805 */ /* 0x001fe2000001ff00 */
[----:B------:R0:W-:Y:S01]  /*1560*/  STS.U16 [R2+UR6+0x3800], R19 ;  /* 0x0038001302007988 */ /* 0x0001e20008000406 */
[----:B-1----:R-:W-:-:S03]  /*1570*/  CS2R R10, SRZ ;  /* 0x00000000000a7805 */ /* 0x002fc6000001ff00 */
[----:B------:R1:W-:Y:S01]  /*1580*/  STS.U16 [R2+UR6+0x4800], R23 ;  /* 0x0048001702007988 */ /* 0x0003e20008000406 */
[----:B--2---:R-:W-:-:S03]  /*1590*/  CS2R R14, SRZ ;  /* 0x00000000000e7805 */ /* 0x004fc6000001ff00 */
[----:B------:R2:W-:Y:S01]  /*15a0*/  STS.U16 [R2+UR6+0x5800], R27 ;  /* 0x0058001b02007988 */ /* 0x0005e20008000406 */
[----:B0-----:R-:W-:-:S03]  /*15b0*/  CS2R R18, SRZ ;  /* 0x0000000000127805 */ /* 0x001fc6000001ff00 */
[----:B------:R0:W-:Y:S01]  /*15c0*/  STS.U16 [R2+UR6+0x6800], R31 ;  /* 0x0068001f02007988 */ /* 0x0001e20008000406 */
[----:B-1----:R-:W-:-:S03]  /*15d0*/  CS2R R22, SRZ ;  /* 0x0000000000167805 */ /* 0x002fc6000001ff00 */
[----:B------:R1:W-:Y:S01]  /*15e0*/  STS.U16 [R2+UR6+0x7800], R35 ;  /* 0x0078002302007988 */ /* 0x0003e20008000406 */
[----:B--2---:R-:W-:-:S03]  /*15f0*/  CS2R R26, SRZ ;  /* 0x00000000001a7805 */ /* 0x004fc6000001ff00 */
[----:B------:R-:W-:Y:S01]  /*1600*/  STS.U16 [R2+UR6+0x8800], R40 ;  /* 0x0088002802007988 */ /* 0x000fe20008000406 */
[----:B0-----:R-:W-:-:S03]  /*1610*/  CS2R R30, SRZ ;  /* 0x00000000001e7805 */ /* 0x001fc6000001ff00 */
[----:B------:R-:W-:Y:S01]  /*1620*/  STS.U16 [R2+UR6+0x9800], R56 ;  /* 0x0098003802007988 */ /* 0x000fe20008000406 */
[----:B-1----:R-:W-:-:S03]  /*1630*/  CS2R R34, SRZ ;  /* 0x0000000000227805 */ /* 0x002fc6000001ff00 */
[----:B------:R0:W-:Y:S04]  /*1640*/  STS.U16 [R2+UR6+0xa800], R63 ;  /* 0x00a8003f02007988 */ /* 0x0001e80008000406 */
[----:B------:R1:W-:Y:S04]  /*1650*/  STS.U16 [R2+UR6+0xb800], R67 ;  /* 0x00b8004302007988 */ /* 0x0003e80008000406 */
[----:B------:R2:W-:Y:S01]  /*1660*/  STS.U16 [R2+UR6+0xc800], R70 ;  /* 0x00c8004602007988 */ /* 0x0005e20008000406 */
[----:B0-----:R-:W-:-:S03]  /*1670*/  CS2R R62, SRZ ;  /* 0x00000000003e7805 */ /* 0x001fc6000001ff00 */
[----:B------:R0:W-:Y:S01]  /*1680*/  STS.U16 [R2+UR6+0xd800], R74 ;  /* 0x00d8004a02007988 */ /* 0x0001e20008000406 */
[----:B-1----:R-:W-:-:S03]  /*1690*/  CS2R R66, SRZ ;  /* 0x0000000000427805 */ /* 0x002fc6000001ff00 */
[----:B------:R-:W-:Y:S01]  /*16a0*/  STS.U16 [R2+UR6+0xe800], R52 ;  /* 0x00e8003402007988 */ /* 0x000fe20008000406 */
[----:B--2---:R-:W-:-:S03]  /*16b0*/  CS2R R70, SRZ ;  /* 0x0000000000467805 */ /* 0x004fc6000001ff00 */
[----:B------:R1:W-:Y:S01]  /*16c0*/  STS.U16 [R2+UR6+0xf800], R42 ;  /* 0x00f8002a02007988 */ /* 0x0003e20008000406 */
[----:B0-----:R-:W-:-:S03]  /*16d0*/  CS2R R74, SRZ ;  /* 0x00000000004a7805 */ /* 0x001fc6000001ff00 */
[----:B------:R-:W-:Y:S04]  /*16e0*/  STS.U16 [R9+UR6+0xc00], R8 ;  /* 0x000c000809007988 */ /* 0x000fe80008000406 */
[----:B------:R0:W-:Y:S01]  /*16f0*/  STS.U16 [R9+UR6+0x1c00], R12 ;  /* 0x001c000c09007988 */ /* 0x0001e20008000406 */
[----:B-1----:R-:W-:-:S03]  /*1700*/  IMAD.MOV.U32 R2, RZ, RZ, -0x800000 ;  /* 0xff800000ff027424 */ /* 0x002fc600078e00ff */
[----:B------:R1:W-:Y:S04]  /*1710*/  STS.U16 [R9+UR6+0x2c00], R16 ;  /* 0x002c001009007988 */ /* 0x0003e80008000406 */
[----:B------:R2:W-:Y:S01]  /*1720*/  STS.U16 [R9+UR6+0x3c00], R20 ;  /* 0x003c001409007988 */ /* 0x0005e20008000406 */
[----:B0-----:R-:W-:-:S03]  /*1730*/  CS2R R12, SRZ ;  /* 0x00000000000c7805 */ /* 0x001fc6000001ff00 */
        /* <DEDUP_REMOVED lines=8> */
[----:B------:R-:W-:Y:S01]  /*17c0*/  STS.U16 [R9+UR6+0x8c00], R41 ;  /* 0x008c002909007988 */ /* 0x000fe20008000406 */
[----:B--2---:R-:W-:-:S03]  /*17d0*/  CS2R R32, SRZ ;  /* 0x0000000000207805 */ /* 0x004fc6000001ff00 */
[----:B------:R-:W-:Y:S01]  /*17e0*/  STS.U16 [R9+UR6+0x9c00], R57 ;  /* 0x009c003909007988 */ /* 0x000fe20008000406 */
[----:B0-----:R-:W-:-:S03]  /*17f0*/  LOP3.LUT R37, R36, 0x1ff, RZ, 0xc0, !PT ;  /* 0x000001ff24257812 */ /* 0x001fc600078ec0ff */
[----:B------:R0:W-:Y:S04]  /*1800*/  STS.U16 [R9+UR6+0xac00], R64 ;  /* 0x00ac004009007988 */ /* 0x0001e80008000406 */
[----:B------:R-:W-:Y:S04]  /*1810*/  STS.U16 [R9+UR6+0xbc00], R48 ;  /* 0x00bc003009007988 */ /* 0x000fe80008000406 */
[----:B------:R-:W-:Y:S01]  /*1820*/  STS.U16 [R9+UR6+0xcc00], R46 ;  /* 0x00cc002e09007988 */ /* 0x000fe20008000406 */
[----:B0-----:R-:W-:-:S03]  /*1830*/  CS2R R64, SRZ ;  /* 0x0000000000407805 */ /* 0x001fc6000001ff00 */
[----:B------:R-:W-:Y:S04]  /*1840*/  STS.U16 [R9+UR6+0xdc00], R44 ;  /* 0x00dc002c09007988 */ /* 0x000fe80008000406 */
[----:B------:R-:W-:Y:S04]  /*1850*/  STS.U16 [R9+UR6+0xec00], R50 ;  /* 0x00ec003209007988 */ /* 0x000fe80008000406 */
[----:B------:R0:W-:Y:S04]  /*1860*/  STS.U16 [R9+UR6+0xfc00], R60 ;  /* 0x00fc003c09007988 */ /* 0x0001e80008000406 */
[----:B------:R1:W-:Y:S01]  /*1870*/  STL [R1], R0 ;  /* 0x0000000001007387 */ /* 0x0003e20000100800 */
[----:B0-----:R-:W-:-:S02]  /*1880*/  CS2R R8, SRZ ;  /* 0x0000000000087805 */ /* 0x001fc4000001ff00 */
[----:B------:R-:W-:Y:S02]  /*1890*/  CS2R R60, SRZ ;  /* 0x00000000003c7805 */ /* 0x000fe4000001ff00 */
[----:B-1----:R-:W-:Y:S01]  /*18a0*/  LOP3.LUT R0, R36, 0x7, RZ, 0xc0, !PT ;  /* 0x0000000724007812 */ /* 0x002fe200078ec0ff */
[----:B------:R-:W-:Y:S06]  /*18b0*/  BRA.U !UP0, `(.L_x_0) ;  /* 0x0000002108587547 */ /* 0x000fec000b800000 */
[----:B------:R-:W0:Y:S01]  /*18c0*/  LDC.64 R4, c[0x0][0x3c0] ;  /* 0x0000f000ff047b82 */ /* 0x000e220000000a00 */
[----:B------:R-:W-:Y:S01]  /*18d0*/  LOP3.LUT R3, R38, 0x10, RZ, 0xc0, !PT ;  /* 0x0000001026037812 */ /* 0x000fe200078ec0ff */
[----:B------:R-:W1:Y:S01]  /*18e0*/  LDCU UR4, c[0x0][0x3c8] ;  /* 0x00007900ff0477ac */ /* 0x000e620008000800 */
[----:B------:R-:W-:Y:S01]  /*18f0*/  IMAD R2, R0, 0x210, RZ ;  /* 0x0000021000027824 */ /* 0x000fe200078e02ff */
[--C-:B------:R-:W-:Y:S01]  /*1900*/  SHF.R.U32.HI R6, RZ, 0x7, R36.reuse ;  /* 0x00000007ff067819 */ /* 0x100fe20000011624 */
[----:B------:R-:W-:Y:S01]  /*1910*/  IMAD.SHL.U32 R37, R37, 0x2, RZ ;  /* 0x0000000225257824 */ /* 0x000fe200078e00ff */
[--C-:B------:R-:W-:Y:S01]  /*1920*/  LOP3.LUT R3, R3, 0x1e0, R36.reuse, 0xf8, !PT ;  /* 0x000001e003037812 */ /* 0x100fe200078ef824 */
[----:B------:R-:W2:Y:S01]  /*1930*/  LDCU.64 UR10, c[0x0][0x388] ;  /* 0x00007100ff0a77ac */ /* 0x000ea20008000a00 */
[----:B------:R-:W3:Y:S01]  /*1940*/  LDC R17, c[0x0][0x3d8] ;  /* 0x0000f600ff117b82 */ /* 0x000ee20000000800 */
[----:B------:R-:W-:Y:S01]  /*1950*/  SGXT.U32 R6, R6, 0x2 ;  /* 0x000000020606781a */ /* 0x000fe20000000000 */
[----:B------:R-:W-:Y:S01]  /*1960*/  IMAD R117, R0, 0x110, RZ ;  /* 0x0000011000757824 */ /* 0x000fe200078e02ff */
[----:B------:R-:W-:Y:S01]  /*1970*/  LOP3.LUT R13, R2, R3, RZ, 0x3c, !PT ;  /* 0x00000003020d7212 */ /* 0x000fe200078e3cff */
[----:B------:R-:W4:Y:S01]  /*1980*/  LDCU.64 UR12, c[0x0][0x390] ;  /* 0x00007200ff0c77ac */ /* 0x000f220008000a00 */
[----:B------:R-:W-:Y:S01]  /*1990*/  LOP3.LUT R2, R36, 0x180, RZ, 0xc0, !PT ;  /* 0x0000018024027812 */ /* 0x000fe200078ec0ff */
[----:B------:R-:W-:Y:S01]  /*19a0*/  IMAD.MOV.U32 R108, RZ, RZ, -0x800000 ;  /* 0xff800000ff6c7424 */ /* 0x000fe200078e00ff */
[----:B------:R-:W-:-:S02]  /*19b0*/  SHF.R.U32.HI R10, RZ, 0x5, R36 ;  /* 0x00000005ff0a7819 */ /* 0x000fc40000011624 */
[----:B------:R-:W-:Y:S02]  /*19c0*/  CS2R R112, SRZ ;  /* 0x0000000000707805 */ /* 0x000fe4000001ff00 */
[----:B------:R-:W-:Y:S02]  /*19d0*/  SHF.R.U32.HI R116, RZ, 0x2, R36 ;  /* 0x00000002ff747819 */ /* 0x000fe40000011624 */
[----:B------:R-:W-:Y:S02]  /*19e0*/  CS2R R28, SRZ ;  /* 0x00000000001c7805 */ /* 0x000fe4000001ff00 */
[----:B------:R-:W-:Y:S02]  /*19f0*/  LOP3.LUT R39, R39, 0x30, RZ, 0xc0, !PT ;  /* 0x0000003027277812 */ /* 0x000fe400078ec0ff */
[----:B------:R-:W-:Y:S02]  /*1a00*/  CS2R R30, SRZ ;  /* 0x00000000001e7805 */ /* 0x000fe4000001ff00 */
[----:B------:R-:W-:-:S02]  /*1a10*/  LOP3.LUT R117, R117, 0x30, R38, 0x78, !PT ;  /* 0x0000003075757812 */ /* 0x000fc400078e7826 */
[----:B------:R-:W-:Y:S02]  /*1a20*/  CS2R R88, SRZ ;  /* 0x0000000000587805 */ /* 0x000fe4000001ff00 */
[----:B------:R-:W-:Y:S01]  /*1a30*/  LOP3.LUT R116, R37, 0x30, R116, 0x78, !PT ;  /* 0x0000003025747812 */ /* 0x000fe200078e7874 */
[----:B0-----:R-:W-:Y:S01]  /*1a40*/  IMAD.MOV.U32 R9, RZ, RZ, R4 ;  /* 0x000000ffff097224 */ /* 0x001fe200078e0004 */
[----:B------:R0:W-:Y:S01]  /*1a50*/  STL [R1+0x4], R5 ;  /* 0x0000040501007387 */ /* 0x0001e20000100800 */
[----:B------:R-:W-:Y:S01]  /*1a60*/  IMAD.MOV.U32 R14, RZ, RZ, R5 ;  /* 0x000000ffff0e7224 */ /* 0x000fe200078e0005 */
[----:B------:R-:W-:Y:S01]  /*1a70*/  MOV R109, 0xff800000 ;  /* 0xff800000006d7802 */ /* 0x000fe20000000f00 */
[----:B------:R-:W-:Y:S01]  /*1a80*/  IMAD R39, R0, 0x40, R39 ;  /* 0x0000004000277824 */ /* 0x000fe200078e0227 */
[----:B------:R-:W-:Y:S01]  /*1a90*/  CS2R R90, SRZ ;  /* 0x00000000005a7805 */ /* 0x000fe2000001ff00 */
[----:B------:R-:W-:Y:S01]  /*1aa0*/  IMAD R6, R6, R14, RZ ;  /* 0x0000000e06067224 */ /* 0x000fe200078e02ff */
[----:B------:R-:W-:-:S02]  /*1ab0*/  CS2R R84, SRZ ;  /* 0x0000000000547805 */ /* 0x000fc4000001ff00 */
[----:B------:R-:W-:Y:S02]  /*1ac0*/  CS2R R86, SRZ ;  /* 0x0000000000567805 */ /* 0x000fe4000001ff00 */
[----:B------:R-:W-:Y:S02]  /*1ad0*/  LOP3.LUT R0, R39, 0x30, R38, 0x78, !PT ;  /* 0x0000003027007812 */ /* 0x000fe400078e7826 */
[----:B------:R-:W-:Y:S01]  /*1ae0*/  CS2R R80, SRZ ;  /* 0x0000000000507805 */ /* 0x000fe2000001ff00 */
[----:B0-----:R-:W0:Y:S01]  /*1af0*/  LDC.64 R4, c[0x0][0x3d0] ;  /* 0x0000f400ff047b82 */ /* 0x001e220000000a00 */
[----:B------:R-:W-:Y:S02]  /*1b00*/  CS2R R82, SRZ ;  /* 0x0000000000527805 */ /* 0x000fe4000001ff00 */
[----:B------:R-:W-:Y:S02]  /*1b10*/  CS2R R76, SRZ ;  /* 0x00000000004c7805 */ /* 0x000fe4000001ff00 */
[----:B------:R-:W-:-:S02]  /*1b20*/  CS2R R78, SRZ ;  /* 0x00000000004e7805 */ /* 0x000fc4000001ff00 */
[----:B------:R-:W-:Y:S02]  /*1b30*/  CS2R R72, SRZ ;  /* 0x0000000000487805 */ /* 0x000fe4000001ff00 */
[----:B------:R-:W-:Y:S02]  /*1b40*/  CS2R R74, SRZ ;  /* 0x00000000004a7805 */ /* 0x000fe4000001ff00 */
[----:B------:R-:W-:Y:S02]  /*1b50*/  CS2R R68, SRZ ;  /* 0x0000000000447805 */ /* 0x000fe4000001ff00 */
[----:B------:R-:W-:Y:S02]  /*1b60*/  CS2R R70, SRZ ;  /* 0x0000000000467805 */ /* 0x000fe4000001ff00 */
[----:B------:R-:W-:Y:S02]  /*1b70*/  CS2R R64, SRZ ;  /* 0x0000000000407805 */ /* 0x000fe4000001ff00 */
[----:B------:R-:W-:-:S02]  /*1b80*/  CS2R R66, SRZ ;  /* 0x0000000000427805 */ /* 0x000fc4000001ff00 */
[----:B------:R-:W-:Y:S02]  /*1b90*/  CS2R R60, SRZ ;  /* 0x00000000003c7805 */ /* 0x000fe4000001ff00 */
[----:B------:R-:W-:Y:S02]  /*1ba0*/  CS2R R62, SRZ ;  /* 0x00000000003e7805 */ /* 0x000fe4000001ff00 */
[----:B------:R-:W-:Y:S02]  /*1bb0*/  CS2R R32, SRZ ;  /* 0x0000000000207805 */ /* 0x000fe4000001ff00 */
[----:B------:R-:W-:Y:S02]  /*1bc0*/  CS2R R34, SRZ ;  /* 0x0000000000227805 */ /* 0x000fe4000001ff00 */
[----:B------:R-:W-:Y:S01]  /*1bd0*/  LOP3.LUT R117, R117, 0x40, RZ, 0x3c, !PT ;  /* 0x0000004075757812 */ /* 0x000fe200078e3cff */
[----:B0-----:R-:W-:Y:S01]  /*1be0*/  IMAD.MOV.U32 R8, RZ, RZ, R4 ;  /* 0x000000ffff087224 */ /* 0x001fe200078e0004 */
[----:B------:R-:W-:Y:S01]  /*1bf0*/  SHF.R.U32.HI R4, RZ, 0x3, R2 ;  /* 0x00000003ff047819 */ /* 0x000fe20000011602 */
[----:B------:R1:W-:Y:S01]  /*1c00*/  STL [R1+0xc], R5 ;  /* 0x00000c0501007387 */ /* 0x0003e20000100800 */
[----:B------:R-:W-:Y:S01]  /*1c10*/  LOP3.LUT R2, R36, 0x7f, RZ, 0xc0, !PT ;  /* 0x0000007f24027812 */ /* 0x000fe200078ec0ff */
[----:B------:R-:W-:Y:S01]  /*1c20*/  IMAD R3, R8, UR7, RZ ;  /* 0x0000000708037c24 */ /* 0x000fe2000f8e02ff */
[----:B------:R-:W-:-:S02]  /*1c30*/  LOP3.LUT R119, R37, R4, RZ, 0x3c, !PT ;  /* 0x0000000425777212 */ /* 0x000fc400078e3cff */
[----:B------:R-:W-:Y:S01]  /*1c40*/  MOV R7, R5 ;  /* 0x0000000500077202 */ /* 0x000fe20000000f00 */
[----:B------:R-:W-:Y:S01]  /*1c50*/  IMAD.SHL.U32 R8, R3, 0x2, RZ ;  /* 0x0000000203087824 */ /* 0x000fe200078e00ff */
[C---:B------:R-:W-:Y:S01]  /*1c60*/  LOP3.LUT R4, R36.reuse, 0x1f, RZ, 0xc0, !PT ;  /* 0x0000001f24047812 */ /* 0x040fe200078ec0ff */
[----:B------:R-:W-:Y:S02]  /*1c70*/  IMAD.SHL.U32 R36, R36, 0x100, RZ ;  /* 0x0000010024247824 */ /* 0x000fe400078e00ff */
[----:B-1----:R-:W-:Y:S01]  /*1c80*/  IMAD R5, R2, UR4, RZ ;  /* 0x0000000402057c24 */ /* 0x002fe2000f8e02ff */
[----:B------:R-:W-:Y:S01]  /*1c90*/  UMOV UR4, URZ ;  /* 0x000000ff00047c82 */ /* 0x000fe20008000000 */
[----:B------:R-:W-:Y:S01]  /*1ca0*/  IMAD R2, R9, UR7, RZ ;  /* 0x0000000709027c24 */ /* 0x000fe2000f8e02ff */
[----:B------:R-:W-:Y:S01]  /*1cb0*/  LOP3.LUT R36, R36, 0x1000, RZ, 0xc0, !PT ;  /* 0x0000100024247812 */ /* 0x000fe200078ec0ff */
[----:B------:R-:W-:Y:S02]  /*1cc0*/  IMAD R9, R4, R7, RZ ;  /* 0x0000000704097224 */ /* 0x000fe400078e02ff */
[----:B------:R-:W-:Y:S01]  /*1cd0*/  IMAD.SHL.U32 R7, R5, 0x2, RZ ;  /* 0x0000000205077824 */ /* 0x000fe200078e00ff */
[----:B------:R-:W-:Y:S01]  /*1ce0*/  SHF.L.U32 R4, R2, 0x1, RZ ;  /* 0x0000000102047819 */ /* 0x000fe200000006ff */
[----:B------:R-:W-:Y:S01]  /*1cf0*/  IMAD.SHL.U32 R11, R9, 0x2, RZ ;  /* 0x00000002090b7824 */ /* 0x000fe200078e00ff */
[----:B------:R-:W-:Y:S01]  /*1d00*/  IADD3 R118, PT, PT, R13, UR6, R36 ;  /* 0x000000060d767c10 */ /* 0x000fe2000fffe024 */
[----:B------:R-:W-:Y:S01]  /*1d10*/  IMAD.HI R5, R5, 0x2, RZ ;  /* 0x0000000205057827 */ /* 0x000fe200078e02ff */
[----:B--2---:R-:W-:Y:S01]  /*1d20*/  IADD3 R15, P0, P1, R7, UR10, R4 ;  /* 0x0000000a070f7c10 */ /* 0x004fe2000f91e004 */
[----:B------:R-:W0:Y:S01]  /*1d30*/  LDCU UR10, c[0x0][0x3a8] ;  /* 0x00007500ff0a77ac */ /* 0x000e220008000800 */
[----:B------:R-:W-:Y:S01]  /*1d40*/  SGXT.U32 R4, R10, 0x4 ;  /* 0x000000040a04781a */ /* 0x000fe20000000000 */
[----:B------:R-:W-:Y:S01]  /*1d50*/  IMAD.HI R7, R3, 0x2, RZ ;  /* 0x0000000203077827 */ /* 0x000fe200078e02ff */
[----:B------:R-:W-:-:S02]  /*1d60*/  LEA R3, R14, R6, 0x2 ;  /* 0x000000060e037211 */ /* 0x000fc400078e10ff */
[----:B----4-:R-:W-:Y:S01]  /*1d70*/  IADD3 R11, P2, P3, R11, UR12, R8 ;  /* 0x0000000c0b0b7c10 */ /* 0x010fe2000fb5e008 */
[----:B------:R-:W-:-:S04]  /*1d80*/  IMAD.HI R2, R2, 0x2, RZ ;  /* 0x0000000202027827 */ /* 0x000fc800078e02ff */
[----:B------:R-:W-:Y:S01]  /*1d90*/  IMAD.HI R8, R9, 0x2, RZ ;  /* 0x0000000209087827 */ /* 0x000fe200078e02ff */
[----:B------:R-:W-:Y:S02]  /*1da0*/  IADD3.X R13, PT, PT, R5, UR11, R2, P0, P1 ;  /* 0x0000000b050d7c10 */ /* 0x000fe400087e2402 */
[----:B------:R-:W-:Y:S01]  /*1db0*/  LEA R22, P1, R6, R15, 0x1 ;  /* 0x0000000f06167211 */ /* 0x000fe200078208ff */
[----:B---3--:R-:W-:Y:S01]  /*1dc0*/  IMAD R9, R4, R17, RZ ;  /* 0x0000001104097224 */ /* 0x008fe200078e02ff */
[----:B------:R-:W-:Y:S01]  /*1dd0*/  IADD3.X R12, PT, PT, R8, UR13, R7, P2, P3 ;  /* 0x0000000d080c7c10 */ /* 0x000fe200097e6407 */
[----:B------:R-:W-:Y:S01]  /*1de0*/  IMAD R4, R14, 0x4, R3 ;  /* 0x000000040e047824 */ /* 0x000fe200078e0203 */
[----:B------:R-:W-:Y:S01]  /*1df0*/  LEA R20, P2, R3, R15, 0x1 ;  /* 0x0000000f03147211 */ /* 0x000fe200078408ff */
[----:B------:R-:W-:Y:S01]  /*1e00*/  IMAD R7, R17, 0x10, R9 ;  /* 0x0000001011077824 */ /* 0x000fe200078e0209 */
[-C--:B------:R-:W-:Y:S01]  /*1e10*/  LEA.HI.X.SX32 R23, R6, R13.reuse, 0x1, P1 ;  /* 0x0000000d06177211 */ /* 0x080fe200008f0eff */
[C---:B------:R-:W-:Y:S01]  /*1e20*/  IMAD R2, R14.reuse, 0x4, R4 ;  /* 0x000000040e027824 */ /* 0x040fe200078e0204 */
[----:B------:R-:W-:Y:S01]  /*1e30*/  LEA.HI.X.SX32 R21, R3, R13, 0x1, P2 ;  /* 0x0000000d03157211 */ /* 0x000fe200010f0eff */
[----:B------:R-:W-:Y:S01]  /*1e40*/  IMAD R8, R17, 0x10, R7 ;  /* 0x0000001011087824 */ /* 0x000fe200078e0207 */
[----:B------:R-:W-:Y:S01]  /*1e50*/  LEA R18, P0, R9, R11, 0x1 ;  /* 0x0000000b09127211 */ /* 0x000fe200078008ff */
[----:B------:R1:W-:Y:S01]  /*1e60*/  STL.64 [R1+0x88], R22 ;  /* 0x0000881601007387 */ /* 0x0003e20000100a00 */
[C---:B------:R-:W-:Y:S01]  /*1e70*/  LEA R5, R14.reuse, R2, 0x2 ;  /* 0x000000020e057211 */ /* 0x040fe200078e10ff */
[----:B------:R-:W-:Y:S01]  /*1e80*/  IMAD R10, R17, 0x10, R8 ;  /* 0x00000010110a7824 */ /* 0x000fe200078e0208 */
[----:B------:R-:W-:Y:S01]  /*1e90*/  LEA.HI.X.SX32 R19, R9, R12, 0x1, P0 ;  /* 0x0000000c09137211 */ /* 0x000fe200000f0eff */
[----:B------:R2:W-:Y:S02]  /*1ea0*/  STL.64 [R1+0x80], R20 ;  /* 0x0000801401007387 */ /* 0x0005e40000100a00 */
[----:B------:R-:W-:-:S05]  /*1eb0*/  IMAD R3, R14, 0x4, R5 ;  /* 0x000000040e037824 */ /* 0x000fca00078e0205 */
[----:B------:R-:W-:Y:S02]  /*1ec0*/  LEA R6, R14, R3, 0x2 ;  /* 0x000000030e067211 */ /* 0x000fe400078e10ff */
[-C--:B-1----:R-:W-:Y:S02]  /*1ed0*/  LEA R22, P1, R4, R15.reuse, 0x1 ;  /* 0x0000000f04167211 */ /* 0x082fe400078208ff */
[----:B--2---:R-:W-:Y:S02]  /*1ee0*/  LEA R20, P2, R2, R15, 0x1 ;  /* 0x0000000f02147211 */ /* 0x004fe400078408ff */
[-C--:B------:R-:W-:Y:S01]  /*1ef0*/  LEA.HI.X.SX32 R23, R4, R13.reuse, 0x1, P1 ;  /* 0x0000000d04177211 */ /* 0x080fe200008f0eff */
[----:B------:R-:W-:Y:S01]  /*1f00*/  IMAD R4, R17, 0x10, R10 ;  /* 0x0000001011047824 */ /* 0x000fe200078e020a */
[----:B------:R-:W-:Y:S01]  /*1f10*/  LEA.HI.X.SX32 R21, R2, R13, 0x1, P2 ;  /* 0x0000000d02157211 */ /* 0x000fe200010f0eff */
[----:B------:R-:W-:Y:S01]  /*1f20*/  IMAD R2, R14, 0x4, R6 ;  /* 0x000000040e027824 */ /* 0x000fe200078e0206 */
[-C--:B------:R-:W-:Y:S01]  /*1f30*/  LEA R26, P1, R5, R15.reuse, 0x1 ;  /* 0x0000000f051a7211 */ /* 0x080fe200078208ff */
[----:B------:R1:W-:Y:S01]  /*1f40*/  STL.64 [R1+0x78], R22 ;  /* 0x0000781601007387 */ /* 0x0003e20000100a00 */
[----:B------:R-:W-:-:S02]  /*1f50*/  LEA R24, P2, R3, R15, 0x1 ;  /* 0x0000000f03187211 */ /* 0x000fc400078408ff */
[-C--:B------:R-:W-:Y:S01]  /*1f60*/  LEA.HI.X.SX32 R27, R5, R13.reuse, 0x1, P1 ;  /* 0x0000000d051b7211 */ /* 0x080fe200008f0eff */
[----:B------:R2:W-:Y:S01]  /*1f70*/  STL.64 [R1+0x70], R20 ;  /* 0x0000701401007387 */ /* 0x0005e20000100a00 */
[----:B------:R-:W-:Y:S02]  /*1f80*/  LEA.HI.X.SX32 R25, R3, R13, 0x1, P2 ;  /* 0x0000000d03197211 */ /* 0x000fe400010f0eff */
[----:B------:R-:W-:Y:S01]  /*1f90*/  LEA R14, P2, R10, R11, 0x1 ;  /* 0x0000000b0a0e7211 */ /* 0x000fe200078408ff */
[----:B------:R3:W-:Y:S01]  /*1fa0*/  STL.64 [R1+0x68], R26 ;  /* 0x0000681a01007387 */ /* 0x0007e20000100a00 */
[-C--:B-1----:R-:W-:Y:S02]  /*1fb0*/  LEA R22, P3, R6, R15.reuse, 0x1 ;  /* 0x0000000f06167211 */ /* 0x082fe400078608ff */
[----:B--2---:R-:W-:Y:S02]  /*1fc0*/  LEA R20, P4, R2, R15, 0x1 ;  /* 0x0000000f02147211 */ /* 0x004fe400078808ff */
[----:B------:R-:W-:-:S02]  /*1fd0*/  LEA.HI.X.SX32 R23, R6, R13, 0x1, P3 ;  /* 0x0000000d06177211 */ /* 0x000fc400018f0eff */
[----:B------:R-:W-:Y:S01]  /*1fe0*/  LEA.HI.X.SX32 R21, R2, R13, 0x1, P4 ;  /* 0x0000000d02157211 */ /* 0x000fe200020f0eff */
[C---:B------:R-:W-:Y:S01]  /*1ff0*/  IMAD R2, R17.reuse, 0x10, R4 ;  /* 0x0000001011027824 */ /* 0x040fe200078e0204 */
[----:B------:R-:W-:Y:S02]  /*2000*/  LEA.HI.X.SX32 R15, R10, R12, 0x1, P2 ;  /* 0x0000000c0a0f7211 */ /* 0x000fe400010f0eff */
[----:B---3--:R-:W-:Y:S01]  /*2010*/  CS2R R26, SRZ ;  /* 0x00000000001a7805 */ /* 0x008fe2000001ff00 */
[----:B------:R1:W-:Y:S01]  /*2020*/  STL.64 [R1+0x50], R20 ;  /* 0x0000501401007387 */ /* 0x0003e20000100a00 */
[----:B------:R-:W-:-:S03]  /*2030*/  LEA R3, R17, R2, 0x4 ;  /* 0x0000000211037211 */ /* 0x000fc600078e20ff */
[----:B------:R2:W-:Y:S02]  /*2040*/  STL.64 [R1+0x60], R24 ;  /* 0x0000601801007387 */ /* 0x0005e40000100a00 */
[----:B------:R-:W-:Y:S01]  /*2050*/  IMAD R5, R17, 0x10, R3 ;  /* 0x0000001011057824 */ /* 0x000fe200078e0203 */
[----:B------:R-:W-:Y:S01]  /*2060*/  CS2R R16, SRZ ;  /* 0x0000000000107805 */ /* 0x000fe2000001ff00 */
[----:B------:R3:W-:Y:S03]  /*2070*/  STL.64 [R1+0x58], R22 ;  /* 0x0000581601007387 */ /* 0x0007e60000100a00 */
[-C--:B------:R-:W-:Y:S01]  /*2080*/  LEA R6, P3, R5, R11.reuse, 0x1 ;  /* 0x0000000b05067211 */ /* 0x080fe200078608ff */
[----:B------:R4:W-:Y:S01]  /*2090*/  STL.64 [R1+0x48], R18 ;  /* 0x0000481201007387 */ /* 0x0009e20000100a00 */
[----:B-1----:R-:W-:Y:S02]  /*20a0*/  LEA R20, P1, R7, R11, 0x1 ;  /* 0x0000000b07147211 */ /* 0x002fe400078208ff */
[----:B--2---:R-:W-:-:S02]  /*20b0*/  CS2R R24, SRZ ;  /* 0x0000000000187805 */ /* 0x004fc4000001ff00 */
[-C--:B------:R-:W-:Y:S02]  /*20c0*/  LEA.HI.X.SX32 R21, R7, R12.reuse, 0x1, P1 ;  /* 0x0000000c07157211 */ /* 0x080fe400008f0eff */
[----:B------:R-:W-:Y:S02]  /*20d0*/  LEA.HI.X.SX32 R7, R5, R12, 0x1, P3 ;  /* 0x0000000c05077211 */ /* 0x000fe400018f0eff */
[----:B---3--:R-:W-:Y:S01]  /*20e0*/  CS2R R22, SRZ ;  /* 0x0000000000167805 */ /* 0x008fe2000001ff00 */
[----:B------:R1:W-:Y:S01]  /*20f0*/  STL.64 [R1+0x40], R20 ;  /* 0x0000401401007387 */ /* 0x0003e20000100a00 */
[----:B----4-:R-:W-:-:S04]  /*2100*/  LEA R18, P0, R8, R11, 0x1 ;  /* 0x0000000b08127211 */ /* 0x010fc800078008ff */
[----:B------:R-:W-:Y:S02]  /*2110*/  LEA.HI.X.SX32 R19, R8, R12, 0x1, P0 ;  /* 0x0000000c08137211 */ /* 0x000fe400000f0eff */
[----:B------:R-:W-:-:S03]  /*2120*/  LEA R8, P2, R3, R11, 0x1 ;  /* 0x0000000b03087211 */ /* 0x000fc600078408ff */
[----:B------:R2:W-:Y:S01]  /*2130*/  STL.64 [R1+0x38], R18 ;  /* 0x0000381201007387 */ /* 0x0005e20000100a00 */
[-C--:B------:R-:W-:Y:S02]  /*2140*/  LEA.HI.X.SX32 R9, R3, R12.reuse, 0x1, P2 ;  /* 0x0000000c03097211 */ /* 0x080fe400010f0eff */
[----:B-1----:R-:W-:Y:S01]  /*2150*/  CS2R R20, SRZ ;  /* 0x0000000000147805 */ /* 0x002fe2000001ff00 */
[----:B------:R1:W-:Y:S01]  /*2160*/  STL.64 [R1+0x30], R14 ;  /* 0x0000300e01007387 */ /* 0x0003e20000100a00 */
[-C--:B--2---:R-:W-:Y:S02]  /*2170*/  LEA R18, P0, R4, R11.reuse, 0x1 ;  /* 0x0000000b04127211 */ /* 0x084fe400078008ff */
[----:B-1----:R-:W-:Y:S02]  /*2180*/  LEA R14, P1, R2, R11, 0x1 ;  /* 0x0000000b020e7211 */ /* 0x002fe400078208ff */
[----:B------:R-:W-:Y:S02]  /*2190*/  CS2R R10, SRZ ;  /* 0x00000000000a7805 */ /* 0x000fe4000001ff00 */
[----:B------:R-:W-:-:S02]  /*21a0*/  LEA.HI.X.SX32 R19, R4, R12, 0x1, P0 ;  /* 0x0000000c04137211 */ /* 0x000fc400000f0eff */
[----:B------:R-:W-:Y:S02]  /*21b0*/  CS2R R4, SRZ ;  /* 0x0000000000047805 */ /* 0x000fe4000001ff00 */
[----:B------:R-:W-:Y:S01]  /*21c0*/  LEA.HI.X.SX32 R15, R2, R12, 0x1, P1 ;  /* 0x0000000c020f7211 */ /* 0x000fe200008f0eff */
[----:B------:R-:W-:Y:S01]  /*21d0*/  IMAD.MOV.U32 R2, RZ, RZ, 0x3f800000 ;  /* 0x3f800000ff027424 */ /* 0x000fe200078e00ff */
[----:B------:R-:W-:Y:S01]  /*21e0*/  CS2R R12, SRZ ;  /* 0x00000000000c7805 */ /* 0x000fe2000001ff00 */
[----:B------:R1:W-:Y:S04]  /*21f0*/  STL.64 [R1+0x28], R18 ;  /* 0x0000281201007387 */ /* 0x0003e80000100a00 */
[----:B------:R2:W-:Y:S04]  /*2200*/  STL.64 [R1+0x20], R14 ;  /* 0x0000200e01007387 */ /* 0x0005e80000100a00 */
[----:B------:R3:W-:Y:S04]  /*2210*/  STL.64 [R1+0x18], R8 ;  /* 0x0000180801007387 */ /* 0x0007e80000100a00 */
[----:B------:R4:W-:Y:S01]  /*2220*/  STL.64 [R1+0x10], R6 ;  /* 0x0000100601007387 */ /* 0x0009e20000100a00 */
[----:B-1----:R-:W-:-:S03]  /*2230*/  CS2R R18, SRZ ;  /* 0x0000000000127805 */ /* 0x002fc6000001ff00 */
[----:B------:R-:W-:Y:S01]  /*2240*/  STL [R1+0x8], R2 ;  /* 0x0000080201007387 */ /* 0x000fe20000100800 */
[----:B--2---:R-:W-:-:S03]  /*2250*/  CS2R R14, SRZ ;  /* 0x00000000000e7805 */ /* 0x004fc6000001ff00 */
[----:B------:R1:W-:Y:S01]  /*2260*/  STL [R1], R2 ;  /* 0x0000000201007387 */ /* 0x0003e20000100800 */
[----:B---3--:R-:W-:Y:S02]  /*2270*/  CS2R R8, SRZ ;  /* 0x0000000000087805 */ /* 0x008fe4000001ff00 */
[----:B----4-:R-:W-:Y:S02]  /*2280*/  CS2R R6, SRZ ;  /* 0x0000000000067805 */ /* 0x010fe4000001ff00 */
[----:B01----:R-:W-:-:S07]  /*2290*/  LOP3.LUT R2, R119, 0x40, RZ, 0x3c, !PT ;  /* 0x0000004077027812 */ /* 0x003fce00078e3cff */
.L_x_1:
[----:B------:R-:W2:Y:S04]  /*22a0*/  LDL.64 R2, [R1+0x88] ;  /* 0x0000880001027983 */ /* 0x000ea80000100a00 */
[----:B------:R-:W3:Y:S04]  /*22b0*/  LDL.64 R36, [R1+0x78] ;  /* 0x0000780001247983 */ /* 0x000ee80000100a00 */
[----:B------:R-:W4:Y:S04]  /*22c0*/  LDL.64 R38, [R1+0x68] ;  /* 0x0000680001267983 */ /* 0x000f280000100a00 */
[----:B------:R-:W5:Y:S04]  /*22d0*/  LDL.64 R52, [R1+0x58] ;  /* 0x0000580001347983 */ /* 0x000f680000100a00 */
        /* <DEDUP_REMOVED lines=8> */
[----:B------:R-:W5:Y:S01]  /*2360*/  LDL.64 R110, [R1+0x10] ;  /* 0x00001000016e7983 */ /* 0x000f620000100a00 */
[----:B--2---:R-:W-:-:S04]  /*2370*/  IMAD.WIDE R2, R113, 0x2, R2 ;  /* 0x0000000271027825 */ /* 0x004fc800078e0202 */
[C---:B---3--:R-:W-:Y:S01]  /*2380*/  IMAD.WIDE R36, R113.reuse, 0x2, R36 ;  /* 0x0000000271247825 */ /* 0x048fe200078e0224 */
[----:B------:R5:W2:Y:S03]  /*2390*/  LDG.E.U16 R44, desc[UR8][R2.64] ;  /* 0x00000008022c7981 */ /* 0x000aa6000c1e1500 */
[C---:B----4-:R-:W-:Y:S01]  /*23a0*/  IMAD.WIDE R38, R113.reuse, 0x2, R38 ;  /* 0x0000000271267825 */ /* 0x050fe200078e0226 */
[----:B------:R0:W3:Y:S04]  /*23b0*/  LDG.E.U16 R45, desc[UR8][R36.64] ;  /* 0x00000008242d7981 */ /* 0x0000e8000c1e1500 */
[----:B------:R1:W4:Y:S01]  /*23c0*/  LDG.E.U16 R48, desc[UR8][R38.64] ;  /* 0x0000000826307981 */ /* 0x000322000c1e1500 */
[----:B-----5:R-:W-:-:S04]  /*23d0*/  IMAD.WIDE R2, R113, 0x2, R52 ;  /* 0x0000000271027825 */ /* 0x020fc800078e0234 */
[C---:B0-----:R-:W-:Y:S02]  /*23e0*/  IMAD.WIDE R36, R113.reuse, 0x2, R50 ;  /* 0x0000000271247825 */ /* 0x041fe400078e0232 */
[----:B------:R0:W5:Y:S02]  /*23f0*/  LDG.E.U16 R50, desc[UR8][R2.64] ;  /* 0x0000000802327981 */ /* 0x000164000c1e1500 */
[C---:B-1----:R-:W-:Y:S02]  /*2400*/  IMAD.WIDE R38, R113.reuse, 0x2, R46 ;  /* 0x0000000271267825 */ /* 0x042fe400078e022e */
[----:B------:R-:W5:Y:S02]  /*2410*/  LDG.E.U16 R49, desc[UR8][R36.64] ;  /* 0x0000000824317981 */ /* 0x000f64000c1e1500 */
[C---:B------:R-:W-:Y:S02]  /*2420*/  IMAD.WIDE R40, R113.reuse, 0x2, R40 ;  /* 0x0000000271287825 */ /* 0x040fe400078e0228 */
[----:B------:R-:W5:Y:S02]  /*2430*/  LDG.E.U16 R51, desc[UR8][R38.64] ;  /* 0x0000000826337981 */ /* 0x000f64000c1e1500 */
[----:B------:R-:W-:-:S02]  /*2440*/  IMAD.WIDE R42, R113, 0x2, R42 ;  /* 0x00000002712a7825 */ /* 0x000fc400078e022a */
[----:B------:R-:W5:Y:S04]  /*2450*/  LDG.E.U16 R92, desc[UR8][R40.64] ;  /* 0x00000008285c7981 */ /* 0x000f68000c1e1500 */
[----:B------:R-:W5:Y:S01]  /*2460*/  LDG.E.U16 R104, desc[UR8][R42.64] ;  /* 0x000000082a687981 */ /* 0x000f62000c1e1500 */
[----:B------:R-:W-:Y:S06]  /*2470*/  BAR.SYNC.DEFER_BLOCKING 0x0 ;  /* 0x0000000000007b1d */ /* 0x000fec0000010000 */
[----:B------:R-:W1:Y:S01]  /*2480*/  S2R R46, SR_TID.X ;  /* 0x00000000002e7919 */ /* 0x000e620000002100 */
[----:B------:R-:W-:-:S02]  /*2490*/  LOP3.LUT R52, R119, 0x40, RZ, 0x3c, !PT ;  /* 0x0000004077347812 */ /* 0x000fc400078e3cff */
[C---:B-1----:R-:W-:Y:S01]  /*24a0*/  LOP3.LUT R47, R46.reuse, 0x7, RZ, 0xc0, !PT ;  /* 0x000000072e2f7812 */ /* 0x042fe200078ec0ff */
[----:B------:R-:W-:-:S04]  /*24b0*/  IMAD.SHL.U32 R46, R46, 0x2, RZ ;  /* 0x000000022e2e7824 */ /* 0x000fc800078e00ff */
[----:B------:R-:W-:-:S05]  /*24c0*/  IMAD R47, R47, 0x110, RZ ;  /* 0x000001102f2f7824 */ /* 0x000fca00078e02ff */
[----:B0-----:R-:W-:Y:S01]  /*24d0*/  LOP3.LUT R2, R47, 0x30, R46, 0x78, !PT ;  /* 0x000000302f027812 */ /* 0x001fe200078e782e */
[----:B--2---:R-:W-:Y:S04]  /*24e0*/  STS.U16 [R119+UR6+0x10000], R44 ;  /* 0x0100002c77007988 */ /* 0x004fe80008000406 */
[----:B---3--:R-:W-:Y:S04]  /*24f0*/  STS.U16 [R119+UR6+0x10800], R45 ;  /* 0x0108002d77007988 */ /* 0x008fe80008000406 */
[----:B----4-:R-:W-:Y:S04]  /*2500*/  STS.U16 [R119+UR6+0x11000], R48 ;  /* 0x0110003077007988 */ /* 0x010fe80008000406 */
[----:B-----5:R-:W-:Y:S04]  /*2510*/  STS.U16 [R119+UR6+0x11800], R50 ;  /* 0x0118003277007988 */ /* 0x020fe80008000406 */
[----:B------:R-:W-:Y:S04]  /*2520*/  STS.U16 [R52+UR6+0x10400], R49 ;  /* 0x0104003134007988 */ /* 0x000fe80008000406 */
[----:B------:R-:W-:Y:S04]  /*2530*/  STS.U16 [R52+UR6+0x10c00], R51 ;  /* 0x010c003334007988 */ /* 0x000fe80008000406 */
[----:B------:R-:W-:Y:S04]  /*2540*/  STS.U16 [R52+UR6+0x11400], R92 ;  /* 0x0114005c34007988 */ /* 0x000fe80008000406 */
[----:B------:R-:W-:Y:S01]  /*2550*/  STS.U16 [R52+UR6+0x11c00], R104 ;  /* 0x011c006834007988 */ /* 0x000fe20008000406 */
[----:B------:R-:W-:Y:S06]  /*2560*/  BAR.SYNC.DEFER_BLOCKING 0x0 ;  /* 0x0000000000007b1d */ /* 0x000fec0000010000 */
[----:B------:R-:W-:Y:S04]  /*2570*/  LDSM.16.MT88.4 R40, [R118] ;  /* 0x000000007628783b */ /* 0x000fe80000004200 */
[----:B------:R-:W0:Y:S04]  /*2580*/  LDSM.16.M88.4 R100, [R2+UR6+0x10000] ;  /* 0x010000060264783b */ /* 0x000e280008000200 */
[----:B------:R-:W1:Y:S04]  /*2590*/  LDSM.16.M88.4 R96, [R2+UR6+0x10800] ;  /* 0x010800060260783b */ /* 0x000e680008000200 */
[----:B------:R-:W2:Y:S04]  /*25a0*/  LDSM.16.M88.4 R44, [R2+UR6+0x11000] ;  /* 0x01100006022c783b */ /* 0x000ea80008000200 */
[----:B------:R-:W3:Y:S04]  /*25b0*/  LDSM.16.M88.4 R52, [R2+UR6+0x11800] ;  /* 0x011800060234783b */ /* 0x000ee80008000200 */
[----:B------:R-:W4:Y:S04]  /*25c0*/  LDSM.16.MT88.4 R36, [R118+0x2000] ;  /* 0x002000007624783b */ /* 0x000f280000004200 */
[----:B------:R-:W-:Y:S01]  /*25d0*/  LDSM.16.MT88.4 R104, [R118+0x4000] ;  /* 0x004000007668783b */ /* 0x000fe20000004200 */
[C---:B0-----:R-:W-:Y:S08]  /*25e0*/  HMMA.16816.F32 R56, R40.reuse, R100, RZ ;  /* 0x000000642838723c */ /* 0x041ff000000018ff */
[C---:B-1----:R-:W-:Y:S08]  /*25f0*/  HMMA.16816.F32 R48, R40.reuse, R96, RZ ;  /* 0x000000602830723c */ /* 0x042ff000000018ff */
[C---:B--2---:R-:W-:Y:S08]  /*2600*/  HMMA.16816.F32 R92, R40.reuse, R44, RZ ;  /* 0x0000002c285c723c */ /* 0x044ff000000018ff */
[----:B---3--:R-:W-:Y:S08]  /*2610*/  HMMA.16816.F32 R40, R40, R52, RZ ;  /* 0x000000342828723c */ /* 0x008ff000000018ff */
[C---:B----4-:R-:W-:Y:S01]  /*2620*/  HMMA.16816.F32 R100, R36.reuse, R102, R56 ;  /* 0x000000662464723c */ /* 0x050fe20000001838 */
[----:B------:R-:W0:Y:S07]  /*2630*/  LDSM.16.M88.4 R56, [R117+UR6+0x10000] ;  /* 0x010000067538783b */ /* 0x000e2e0008000200 */
[C---:B------:R-:W-:Y:S01]  /*2640*/  HMMA.16816.F32 R96, R36.reuse, R98, R48 ;  /* 0x000000622460723c */ /* 0x040fe20000001830 */
[----:B------:R-:W1:Y:S07]  /*2650*/  LDSM.16.M88.4 R48, [R117+UR6+0x11000] ;  /* 0x011000067530783b */ /* 0x000e6e0008000200 */
[C---:B------:R-:W-:Y:S01]  /*2660*/  HMMA.16816.F32 R92, R36.reuse, R46, R92 ;  /* 0x0000002e245c723c */ /* 0x040fe2000000185c */
[----:B------:R-:W2:Y:S07]  /*2670*/  LDSM.16.M88.4 R44, [R117+UR6+0x10800] ;  /* 0x01080006752c783b */ /* 0x000eae0008000200 */
[----:B------:R-:W-:Y:S01]  /*2680*/  HMMA.16816.F32 R52, R36, R54, R40 ;  /* 0x000000362434723c */ /* 0x000fe20000001828 */
[----:B------:R-:W3:Y:S04]  /*2690*/  LDSM.16.M88.4 R40, [R117+UR6+0x11800] ;  /* 0x011800067528783b */ /* 0x000ee80008000200 */
[----:B------:R-:W4:Y:S03]  /*26a0*/  LDSM.16.MT88.4 R36, [R118+0x6000] ;  /* 0x006000007624783b */ /* 0x000f260000004200 */
[C---:B0-----:R-:W-:Y:S08]  /*26b0*/  HMMA.16816.F32 R100, R104.reuse, R56, R100 ;  /* 0x000000386864723c */ /* 0x041ff00000001864 */
[C---:B-1----:R-:W-:Y:S08]  /*26c0*/  HMMA.16816.F32 R92, R104.reuse, R48, R92 ;  /* 0x00000030685c723c */ /* 0x042ff0000000185c */
[C---:B--2---:R-:W-:Y:S08]  /*26d0*/  HMMA.16816.F32 R96, R104.reuse, R44, R96 ;  /* 0x0000002c6860723c */ /* 0x044ff00000001860 */
[----:B---3--:R-:W-:Y:S01]  /*26e0*/  HMMA.16816.F32 R52, R104, R40, R52 ;  /* 0x000000286834723c */ /* 0x008fe20000001834 */
[----:B------:R-:W-:Y:S07]  /*26f0*/  LDSM.16.MT88.4 R104, [R118+0x8000] ;  /* 0x008000007668783b */ /* 0x000fee0000004200 */
[C---:B----4-:R-:W-:Y:S01]  /*2700*/  HMMA.16816.F32 R56, R36.reuse, R58, R100 ;  /* 0x0000003a2438723c */ /* 0x050fe20000001864 */
[----:B------:R-:W0:Y:S07]  /*2710*/  LDSM.16.M88.4 R100, [R2+UR6+0x10080] ;  /* 0x010080060264783b */ /* 0x000e2e0008000200 */
[C---:B------:R-:W-:Y:S01]  /*2720*/  HMMA.16816.F32 R44, R36.reuse, R46, R96 ;  /* 0x0000002e242c723c */ /* 0x040fe20000001860 */
[----:B------:R-:W1:Y:S07]  /*2730*/  LDSM.16.M88.4 R96, [R2+UR6+0x10880] ;  /* 0x010880060260783b */ /* 0x000e6e0008000200 */
[C---:B------:R-:W-:Y:S01]  /*2740*/  HMMA.16816.F32 R48, R36.reuse, R50, R92 ;  /* 0x000000322430723c */ /* 0x040fe2000000185c */
[----:B------:R-:W2:Y:S07]  /*2750*/  LDSM.16.M88.4 R92, [R2+UR6+0x11080] ;  /* 0x01108006025c783b */ /* 0x000eae0008000200 */
[----:B------:R-:W-:Y:S01]  /*2760*/  HMMA.16816.F32 R40, R36, R42, R52 ;  /* 0x0000002a2428723c */ /* 0x000fe20000001834 */
[----:B------:R3:W4:Y:S04]  /*2770*/  LDSM.16.M88.4 R52, [R2+UR6+0x11880] ;  /* 0x011880060234783b */ /* 0x0007280008000200 */
[----:B------:R-:W5:Y:S04]  /*2780*/  LDSM.16.MT88.4 R36, [R118+0xa000] ;  /* 0x00a000007624783b */ /* 0x000f680000004200 */
[----:B---3--:R-:W3:Y:S01]  /*2790*/  LDL.64 R2, [R1+0x40] ;  /* 0x0000400001027983 */ /* 0x008ee20000100a00 */
[C---:B0-----:R-:W-:Y:S08]  /*27a0*/  HMMA.16816.F32 R56, R104.reuse, R100, R56 ;  /* 0x000000646838723c */ /* 0x041ff00000001838 */
[C---:B-1----:R-:W-:Y:S08]  /*27b0*/  HMMA.16816.F32 R44, R104.reuse, R96, R44 ;  /* 0x00000060682c723c */ /* 0x042ff0000000182c */
[C---:B--2---:R-:W-:Y:S08]  /*27c0*/  HMMA.16816.F32 R48, R104.reuse, R92, R48 ;  /* 0x0000005c6830723c */ /* 0x044ff00000001830 */
[----:B----4-:R-:W-:Y:S01]  /*27d0*/  HMMA.16816.F32 R40, R104, R52, R40 ;  /* 0x000000346828723c */ /* 0x010fe20000001828 */
[----:B------:R-:W-:Y:S07]  /*27e0*/  LDSM.16.MT88.4 R104, [R118+0xc000] ;  /* 0x00c000007668783b */ /* 0x000fee0000004200 */
[C---:B-----5:R-:W-:Y:S01]  /*27f0*/  HMMA.16816.F32 R100, R36.reuse, R102, R56 ;  /* 0x000000662464723c */ /* 0x060fe20000001838 */
[----:B------:R-:W-:Y:S07]  /*2800*/  LDSM.16.M88.4 R56, [R117+UR6+0x11880] ;  /* 0x011880067538783b */ /* 0x000fee0008000200 */
[C---:B------:R-:W-:Y:S01]  /*2810*/  HMMA.16816.F32 R96, R36.reuse, R98, R44 ;  /* 0x000000622460723c */ /* 0x040fe2000000182c */
[----:B------:R-:W-:Y:S07]  /*2820*/  LDSM.16.M88.4 R44, [R117+UR6+0x10080] ;  /* 0x01008006752c783b */ /* 0x000fee0008000200 */
[C---:B------:R-:W-:Y:S01]  /*2830*/  HMMA.16816.F32 R92, R36.reuse, R94, R48 ;  /* 0x0000005e245c723c */ /* 0x040fe20000001830 */
[----:B------:R-:W-:Y:S07]  /*2840*/  LDSM.16.MT88.4 R48, [R118+0xe000] ;  /* 0x00e000007630783b */ /* 0x000fee0000004200 */
[----:B------:R-:W-:Y:S01]  /*2850*/  HMMA.16816.F32 R52, R36, R54, R40 ;  /* 0x000000362434723c */ /* 0x000fe20000001828 */
[----:B------:R-:W0:Y:S04]  /*2860*/  LDSM.16.M88.4 R36, [R117+UR6+0x11080] ;  /* 0x011080067524783b */ /* 0x000e280008000200 */
[----:B------:R-:W1:Y:S07]  /*2870*/  LDSM.16.M88.4 R40, [R117+UR6+0x10880] ;  /* 0x010880067528783b */ /* 0x000e6e0008000200 */
[C---:B0-----:R-:W-:Y:S01]  /*2880*/  HMMA.16816.F32 R92, R104.reuse, R36, R92 ;  /* 0x00000024685c723c */ /* 0x041fe2000000185c */
[----:B------:R-:W2:Y:S07]  /*2890*/  LDL.64 R36, [R1+0x48] ;  /* 0x0000480001247983 */ /* 0x000eae0000100a00 */
[C---:B-1----:R-:W-:Y:S01]  /*28a0*/  HMMA.16816.F32 R96, R104.reuse, R40, R96 ;  /* 0x000000286860723c */ /* 0x042fe20000001860 */
[----:B------:R-:W4:Y:S07]  /*28b0*/  LDL.64 R40, [R1+0x38] ;  /* 0x0000380001287983 */ /* 0x000f2e0000100a00 */
[C---:B------:R-:W-:Y:S08]  /*28c0*/  HMMA.16816.F32 R100, R104.reuse, R44, R100 ;  /* 0x0000002c6864723c */ /* 0x040ff00000001864 */
[----:B------:R-:W-:Y:S01]  /*28d0*/  HMMA.16816.F32 R52, R104, R56, R52 ;  /* 0x000000386834723c */ /* 0x000fe20000001834 */
[----:B------:R-:W-:-:S06]  /*28e0*/  IMAD.WIDE R104, R112, 0x2, R120 ;  /* 0x0000000270687825 */ /* 0x000fcc00078e0278 */
[----:B------:R-:W5:Y:S05]  /*28f0*/  LDG.E.U16 R104, desc[UR8][R104.64] ;  /* 0x0000000868687981 */ /* 0x000f6a000c1e1500 */
[----:B------:R-:W-:Y:S01]  /*2900*/  HMMA.16816.F32 R44, R48, R46, R100 ;  /* 0x0000002e302c723c */ /* 0x000fe20000001864 */
[----:B------:R-:W-:-:S06]  /*2910*/  IMAD.WIDE R102, R112, 0x2, R124 ;  /* 0x0000000270667825 */ /* 0x000fcc00078e027c */
[----:B------:R-:W5:Y:S01]  /*2920*/  LDG.E.U16 R102, desc[UR8][R102.64] ;  /* 0x0000000866667981 */ /* 0x000f62000c1e1500 */
[----:B---3--:R-:W-:-:S04]  /*2930*/  IMAD.WIDE R2, R112, 0x2, R2 ;  /* 0x0000000270027825 */ /* 0x008fc800078e0202 */
[----:B--2---:R-:W-:-:S06]  /*2940*/  IMAD.WIDE R106, R112, 0x2, R36 ;  /* 0x00000002706a7825 */ /* 0x004fcc00078e0224 */
[----:B------:R-:W2:Y:S04]  /*2950*/  LDG.E.U16 R106, desc[UR8][R106.64] ;  /* 0x000000086a6a7981 */ /* 0x000ea8000c1e1500 */
[----:B------:R0:W3:Y:S02]  /*2960*/  LDG.E.U16 R107, desc[UR8][R2.64] ;  /* 0x00000008026b7981 */ /* 0x0000e4000c1e1500 */
[----:B0-----:R-:W-:-:S05]  /*2970*/  IMAD.WIDE R2, R112, 0x2, R122 ;  /* 0x0000000270027825 */ /* 0x001fca00078e027a */
[----:B------:R0:W3:Y:S01]  /*2980*/  LDG.E.U16 R103, desc[UR8][R2.64] ;  /* 0x0000000802677981 */ /* 0x0000e2000c1e1500 */
[----:B----4-:R-:W-:-:S05]  /*2990*/  IMAD.WIDE R36, R112, 0x2, R40 ;  /* 0x0000000270247825 */ /* 0x010fca00078e0228 */
[----:B------:R-:W4:Y:S01]  /*29a0*/  LDG.E.U16 R101, desc[UR8][R36.64] ;  /* 0x0000000824657981 */ /* 0x000f22000c1e1500 */
[----:B0-----:R-:W-:-:S05]  /*29b0*/  IMAD.WIDE R2, R112, 0x2, R114 ;  /* 0x0000000270027825 */ /* 0x001fca00078e0272 */
[----:B------:R0:W4:Y:S02]  /*29c0*/  LDG.E.U16 R105, desc[UR8][R2.64] ;  /* 0x0000000802697981 */ /* 0x000124000c1e1500 */
[----:B0-----:R-:W-:-:S05]  /*29d0*/  IMAD.WIDE R2, R112, 0x2, R110 ;  /* 0x0000000270027825 */ /* 0x001fca00078e026e */
[----:B------:R0:W4:Y:S01]  /*29e0*/  LDG.E.U16 R100, desc[UR8][R2.64] ;  /* 0x0000000802647981 */ /* 0x000122000c1e1500 */
[C---:B------:R-:W-:Y:S01]  /*29f0*/  HMMA.16816.F32 R40, R48.reuse, R42, R96 ;  /* 0x0000002a3028723c */ /* 0x040fe20000001860 */
[----:B------:R-:W-:Y:S07]  /*2a00*/  BAR.SYNC.DEFER_BLOCKING 0x0 ;  /* 0x0000000000007b1d */ /* 0x000fee0000010000 */
[----:B------:R-:W-:Y:S01]  /*2a10*/  HMMA.16816.F32 R36, R48, R38, R92 ;  /* 0x000000263024723c */ /* 0x000fe2000000185c */
[----:B0-----:R-:W-:-:S07]  /*2a20*/  FMUL R2, R44, UR10 ;  /* 0x0000000a2c027c20 */ /* 0x001fce0008400000 */
[----:B------:R-:W-:Y:S01]  /*2a30*/  HMMA.16816.F32 R56, R48, R58, R52 ;  /* 0x0000003a3038723c */ /* 0x000fe20000001834 */
[----:B------:R-:W-:Y:S02]  /*2a40*/  FMUL R3, R45, UR10 ;  /* 0x0000000a2d037c20 */ /* 0x000fe40008400000 */
[----:B------:R-:W-:-:S05]  /*2a50*/  FMUL R48, R40, UR10 ;  /* 0x0000000a28307c20 */ /* 0x000fca0008400000 */
[----:B------:R-:W-:Y:S01]  /*2a60*/  FMNMX3 R2, R2, R3, R48, !PT ;  /* 0x0000000302027276 */ /* 0x000fe20007800030 */
[----:B------:R-:W-:Y:S02]  /*2a70*/  FMUL R3, R41, UR10 ;  /* 0x0000000a29037c20 */ /* 0x000fe40008400000 */
[----:B------:R-:W-:-:S05]  /*2a80*/  FMUL R48, R36, UR10 ;  /* 0x0000000a24307c20 */ /* 0x000fca0008400000 */
[----:B------:R-:W-:Y:S01]  /*2a90*/  FMNMX3 R2, R2, R3, R48, !PT ;  /* 0x0000000302027276 */ /* 0x000fe20007800030 */
[----:B------:R-:W-:Y:S02]  /*2aa0*/  FMUL R3, R37, UR10 ;  /* 0x0000000a25037c20 */ /* 0x000fe40008400000 */
[----:B------:R-:W-:-:S05]  /*2ab0*/  FMUL R48, R56, UR10 ;  /* 0x0000000a38307c20 */ /* 0x000fca0008400000 */
[----:B------:R-:W-:Y:S01]  /*2ac0*/  FMNMX3 R2, R2, R3, R48, !PT ;  /* 0x0000000302027276 */ /* 0x000fe20007800030 */
[----:B------:R-:W-:Y:S01]  /*2ad0*/  FMUL R3, R57, UR10 ;  /* 0x0000000a39037c20 */ /* 0x000fe20008400000 */
[----:B------:R-:W-:Y:S01]  /*2ae0*/  FMUL R48, R46, UR10 ;  /* 0x0000000a2e307c20 */ /* 0x000fe20008400000 */
[----:B------:R-:W-:-:S03]  /*2af0*/  FMUL R49, R42, UR10 ;  /* 0x0000000a2a317c20 */ /* 0x000fc60008400000 */
[----:B------:R-:W-:Y:S01]  /*2b00*/  FMNMX R2, R3, R2, !PT ;  /* 0x0000000203027209 */ /* 0x000fe20007800000 */
[----:B------:R-:W-:-:S05]  /*2b10*/  FMUL R3, R47, UR10 ;  /* 0x0000000a2f037c20 */ /* 0x000fca0008400000 */
[----:B------:R-:W-:Y:S02]  /*2b20*/  FMNMX3 R48, R48, R3, R49, !PT ;  /* 0x0000000330307276 */ /* 0x000fe40007800031 */
[----:B------:R-:W0:Y:S01]  /*2b30*/  SHFL.BFLY PT, R3, R2, 0x2, 0x1f ;  /* 0x0c401f0002037f89 */ /* 0x000e2200000e0000 */
[----:B------:R-:W-:Y:S01]  /*2b40*/  FMUL R49, R43, UR10 ;  /* 0x0000000a2b317c20 */ /* 0x000fe20008400000 */
[----:B------:R-:W-:-:S05]  /*2b50*/  FMUL R50, R38, UR10 ;  /* 0x0000000a26327c20 */ /* 0x000fca0008400000 */
[----:B------:R-:W-:Y:S01]  /*2b60*/  FMNMX3 R48, R48, R49, R50, !PT ;  /* 0x0000003130307276 */ /* 0x000fe20007800032 */
[----:B------:R-:W-:Y:S01]  /*2b70*/  FMUL R49, R39, UR10 ;  /* 0x0000000a27317c20 */ /* 0x000fe20008400000 */
[----:B------:R-:W-:-:S05]  /*2b80*/  FMUL R50, R58, UR10 ;  /* 0x0000000a3a327c20 */ /* 0x000fca0008400000 */
[----:B------:R-:W-:Y:S01]  /*2b90*/  FMNMX3 R48, R48, R49, R50, !PT ;  /* 0x0000003130307276 */ /* 0x000fe20007800032 */
[----:B------:R-:W-:-:S05]  /*2ba0*/  FMUL R49, R59, UR10 ;  /* 0x0000000a3b317c20 */ /* 0x000fca0008400000 */
[----:B------:R-:W-:Y:S02]  /*2bb0*/  FMNMX R48, R49, R48, !PT ;  /* 0x0000003031307209 */ /* 0x000fe40007800000 */
[----:B0-----:R-:W-:-:S03]  /*2bc0*/  FMNMX R3, R2, R3, !PT ;  /* 0x0000000302037209 */ /* 0x001fc60007800000 */
[----:B------:R-:W0:Y:S04]  /*2bd0*/  SHFL.BFLY PT, R2, R48, 0x2, 0x1f ;  /* 0x0c401f0030027f89 */ /* 0x000e2800000e0000 */
[----:B------:R-:W1:Y:S01]  /*2be0*/  SHFL.BFLY PT, R49, R3, 0x1, 0x1f ;  /* 0x0c201f0003317f89 */ /* 0x000e6200000e0000 */
[----:B0-----:R-:W-:Y:S02]  /*2bf0*/  FMNMX R2, R48, R2, !PT ;  /* 0x0000000230027209 */ /* 0x001fe40007800000 */
[----:B-1----:R-:W-:-:S05]  /*2c00*/  FMNMX3 R3, R3, R49, R108, !PT ;  /* 0x0000003103037276 */ /* 0x002fca000780006c */
[--C-:B------:R-:W-:Y:S02]  /*2c10*/  FFMA R93, R44, UR10, -R3.reuse ;  /* 0x0000000a2c5d7c23 */ /* 0x100fe40008000803 */
[----:B------:R-:W0:Y:S01]  /*2c20*/  SHFL.BFLY PT, R44, R2, 0x1, 0x1f ;  /* 0x0c201f00022c7f89 */ /* 0x000e2200000e0000 */
[----:B------:R-:W-:-:S03]  /*2c30*/  FFMA R57, R57, UR10, -R3 ;  /* 0x0000000a39397c23 */ /* 0x000fc60008000803 */
[----:B-----5:R-:W-:Y:S01]  /*2c40*/  STS.U16 [R116+UR6+0x10c00], R102 ;  /* 0x010c006674007988 */ /* 0x020fe20008000406 */
[----:B------:R-:W-:-:S03]  /*2c50*/  FMUL R57, R57, 1.4426950216293334961 ;  /* 0x3fb8aa3b39397820 */ /* 0x000fc60000400000 */
[----:B------:R-:W-:Y:S01]  /*2c60*/  STS.U16 [R116+UR6+0x11400], R104 ;  /* 0x0114006874007988 */ /* 0x000fe20008000406 */
[----:B------:R-:W-:Y:S01]  /*2c70*/  FFMA R40, R40, UR10, -R3 ;  /* 0x0000000a28287c23 */ /* 0x000fe20008000803 */
[----:B------:R-:W1:Y:S03]  /*2c80*/  MUFU.EX2 R110, R57 ;  /* 0x00000039006e7308 */ /* 0x000e660000000800 */
[----:B------:R-:W-:-:S05]  /*2c90*/  FMUL R40, R40, 1.4426950216293334961 ;  /* 0x3fb8aa3b28287820 */ /* 0x000fca0000400000 */
[----:B------:R5:W-:Y:S01]  /*2ca0*/  MUFU.EX2 R96, R40 ;  /* 0x0000002800607308 */ /* 0x000be20000000800 */
[----:B0-----:R-:W-:Y:S01]  /*2cb0*/  FMNMX3 R2, R2, R44, R109, !PT ;  /* 0x0000002c02027276 */ /* 0x001fe2000780006d */
[----:B-----5:R-:W-:-:S04]  /*2cc0*/  FADD R40, -R3, R108 ;  /* 0x0000006c03287221 */ /* 0x020fc80000000100 */
[----:B------:R-:W-:Y:S01]  /*2cd0*/  FFMA R59, R59, UR10, -R2 ;  /* 0x0000000a3b3b7c23 */ /* 0x000fe20008000802 */
[----:B------:R-:W-:-:S03]  /*2ce0*/  FMUL R40, R40, 1.4426950216293334961 ;  /* 0x3fb8aa3b28287820 */ /* 0x000fc60000400000 */
[----:B------:R-:W-:Y:S01]  /*2cf0*/  FMUL R59, R59, 1.4426950216293334961 ;  /* 0x3fb8aa3b3b3b7820 */ /* 0x000fe20000400000 */
[----:B------:R0:W5:Y:S08]  /*2d00*/  MUFU.EX2 R115, R40 ;  /* 0x0000002800737308 */ /* 0x0001700000000800 */
[----:B------:R1:W-:Y:S01]  /*2d10*/  MUFU.EX2 R99, R59 ;  /* 0x0000003b00637308 */ /* 0x0003e20000000800 */
[----:B0-----:R-:W-:Y:S01]  /*2d20*/  FADD R40, -R2, R109 ;  /* 0x0000006d02287221 */ /* 0x001fe20000000100 */
[----:B-1----:R-:W-:-:S02]  /*2d30*/  IMAD.MOV.U32 R59, RZ, RZ, R110 ;  /* 0x000000ffff3b7224 */ /* 0x002fc400078e006e */
[--C-:B------:R-:W-:Y:S01]  /*2d40*/  FFMA R45, R45, UR10, -R3.reuse ;  /* 0x0000000a2d2d7c23 */ /* 0x100fe20008000803 */
[----:B------:R-:W-:Y:S01]  /*2d50*/  FFMA R41, R41, UR10, -R3 ;  /* 0x0000000a29297c23 */ /* 0x000fe20008000803 */
[--C-:B------:R-:W-:Y:S01]  /*2d60*/  FFMA R46, R46, UR10, -R2.reuse ;  /* 0x0000000a2e2e7c23 */ /* 0x100fe20008000802 */
[--C-:B------:R-:W-:Y:S01]  /*2d70*/  FFMA R47, R47, UR10, -R2.reuse ;  /* 0x0000000a2f2f7c23 */ /* 0x100fe20008000802 */
[--C-:B------:R-:W-:Y:S01]  /*2d80*/  FFMA R42, R42, UR10, -R2.reuse ;  /* 0x0000000a2a2a7c23 */ /* 0x100fe20008000802 */
[--C-:B------:R-:W-:Y:S01]  /*2d90*/  FFMA R43, R43, UR10, -R2.reuse ;  /* 0x0000000a2b2b7c23 */ /* 0x100fe20008000802 */
[----:B------:R-:W-:Y:S01]  /*2da0*/  FMUL R93, R93, 1.4426950216293334961 ;  /* 0x3fb8aa3b5d5d7820 */ /* 0x000fe20000400000 */
[----:B------:R-:W-:Y:S01]  /*2db0*/  FMUL R45, R45, 1.4426950216293334961 ;  /* 0x3fb8aa3b2d2d7820 */ /* 0x000fe20000400000 */
[----:B------:R-:W-:Y:S01]  /*2dc0*/  FMUL R41, R41, 1.4426950216293334961 ;  /* 0x3fb8aa3b29297820 */ /* 0x000fe20000400000 */
[----:B------:R-:W-:Y:S01]  /*2dd0*/  FMUL R46, R46, 1.4426950216293334961 ;  /* 0x3fb8aa3b2e2e7820 */ /* 0x000fe20000400000 */
[----:B------:R-:W-:Y:S01]  /*2de0*/  FMUL R47, R47, 1.4426950216293334961 ;  /* 0x3fb8aa3b2f2f7820 */ /* 0x000fe20000400000 */
[----:B------:R-:W-:Y:S01]  /*2df0*/  FMUL R42, R42, 1.4426950216293334961 ;  /* 0x3fb8aa3b2a2a7820 */ /* 0x000fe20000400000 */
[----:B------:R-:W-:Y:S01]  /*2e00*/  FMUL R40, R40, 1.4426950216293334961 ;  /* 0x3fb8aa3b28287820 */ /* 0x000fe20000400000 */
[----:B------:R-:W-:Y:S01]  /*2e10*/  FMUL R43, R43, 1.4426950216293334961 ;  /* 0x3fb8aa3b2b2b7820 */ /* 0x000fe20000400000 */
[----:B------:R-:W-:Y:S01]  /*2e20*/  FFMA R58, R58, UR10, -R2 ;  /* 0x0000000a3a3a7c23 */ /* 0x000fe20008000802 */
[----:B------:R-:W-:Y:S03]  /*2e30*/  MUFU.EX2 R93, R93 ;  /* 0x0000005d005d7308 */ /* 0x000fe60000000800 */
[----:B------:R-:W-:-:S05]  /*2e40*/  FMUL R58, R58, 1.4426950216293334961 ;  /* 0x3fb8aa3b3a3a7820 */ /* 0x000fca0000400000 */
[----:B------:R-:W0:Y:S08]  /*2e50*/  MUFU.EX2 R92, R45 ;  /* 0x0000002d005c7308 */ /* 0x000e300000000800 */
[----:B------:R-:W-:Y:S01]  /*2e60*/  MUFU.EX2 R124, R41 ;  /* 0x00000029007c7308 */ /* 0x000fe20000000800 */
[----:B--2---:R-:W-:Y:S04]  /*2e70*/  STS.U16 [R116+UR6+0x10000], R106 ;  /* 0x0100006a74007988 */ /* 0x004fe80008000406 */
[----:B---3--:R-:W-:Y:S04]  /*2e80*/  STS.U16 [R116+UR6+0x10400], R107 ;  /* 0x0104006b74007988 */ /* 0x008fe80008000406 */
[----:B------:R-:W-:Y:S04]  /*2e90*/  STS.U16 [R116+UR6+0x11000], R103 ;  /* 0x0110006774007988 */ /* 0x000fe80008000406 */
[----:B----4-:R-:W-:Y:S04]  /*2ea0*/  STS.U16 [R116+UR6+0x10800], R101 ;  /* 0x0108006574007988 */ /* 0x010fe80008000406 */
[----:B------:R-:W-:Y:S04]  /*2eb0*/  STS.U16 [R116+UR6+0x11800], R105 ;  /* 0x0118006974007988 */ /* 0x000fe80008000406 */
[----:B------:R-:W-:Y:S01]  /*2ec0*/  STS.U16 [R116+UR6+0x11c00], R100 ;  /* 0x011c006474007988 */ /* 0x000fe20008000406 */
[----:B------:R-:W-:Y:S06]  /*2ed0*/  BAR.SYNC.DEFER_BLOCKING 0x0 ;  /* 0x0000000000007b1d */ /* 0x000fec0000010000 */
[----:B------:R-:W-:Y:S01]  /*2ee0*/  MUFU.EX2 R95, R46 ;  /* 0x0000002e005f7308 */ /* 0x000fe20000000800 */
[----:B------:R-:W1:Y:S07]  /*2ef0*/  LDSM.16.M88.4 R108, [R0+UR6+0x10e00] ;  /* 0x010e0006006c783b */ /* 0x000e6e0008000200 */
[----:B------:R-:W-:Y:S01]  /*2f00*/  MUFU.EX2 R94, R47 ;  /* 0x0000002f005e7308 */ /* 0x000fe20000000800 */
[----:B------:R-:W-:Y:S01]  /*2f10*/  FFMA R39, R39, UR10, -R2 ;  /* 0x0000000a27277c23 */ /* 0x000fe20008000802 */
[C---:B-----5:R-:W-:Y:S01]  /*2f20*/  FMUL R88, R115.reuse, R88 ;  /* 0x0000005873587220 */ /* 0x060fe20000400000 */
[C---:B------:R-:W-:Y:S01]  /*2f30*/  FMUL R89, R115.reuse, R89 ;  /* 0x0000005973597220 */ /* 0x040fe20000400000 */
[----:B------:R-:W-:-:S04]  /*2f40*/  FMUL R76, R115, R76 ;  /* 0x0000004c734c7220 */ /* 0x000fc80000400000 */
[----:B------:R-:W-:Y:S08]  /*2f50*/  MUFU.EX2 R121, R42 ;  /* 0x0000002a00797308 */ /* 0x000ff00000000800 */
[----:B------:R0:W2:Y:S08]  /*2f60*/  MUFU.EX2 R114, R40 ;  /* 0x0000002800727308 */ /* 0x0000b00000000800 */
[----:B------:R-:W3:Y:S08]  /*2f70*/  MUFU.EX2 R123, R43 ;  /* 0x0000002b007b7308 */ /* 0x000ef00000000800 */
[----:B------:R-:W4:Y:S01]  /*2f80*/  MUFU.EX2 R58, R58 ;  /* 0x0000003a003a7308 */ /* 0x000f220000000800 */
[----:B0-----:R-:W-:Y:S01]  /*2f90*/  F2FP.F16.F32.PACK_AB R40, R92, R93 ;  /* 0x0000005d5c28723e */ /* 0x001fe200000000ff */
[----:B--2---:R-:W-:Y:S01]  /*2fa0*/  FMUL R90, R114, R90 ;  /* 0x0000005a725a7220 */ /* 0x004fe20000400000 */
[----:B------:R-:W-:Y:S01]  /*2fb0*/  F2FP.F16.F32.PACK_AB R41, R94, R95 ;  /* 0x0000005f5e29723e */ /* 0x000fe200000000ff */
[----:B------:R-:W-:Y:S01]  /*2fc0*/  FMUL R91, R114, R91 ;  /* 0x0000005b725b7220 */ /* 0x000fe20000400000 */
[----:B------:R-:W-:Y:S01]  /*2fd0*/  F2FP.F16.F32.PACK_AB R42, R124, R96 ;  /* 0x000000607c2a723e */ /* 0x000fe200000000ff */
[----:B------:R-:W-:Y:S01]  /*2fe0*/  FMUL R39, R39, 1.4426950216293334961 ;  /* 0x3fb8aa3b27277820 */ /* 0x000fe20000400000 */
[C---:B------:R-:W-:Y:S01]  /*2ff0*/  FMUL R77, R115.reuse, R77 ;  /* 0x0000004d734d7220 */ /* 0x040fe20000400000 */
[----:B------:R-:W-:Y:S01]  /*3000*/  FMUL R72, R115, R72 ;  /* 0x0000004873487220 */ /* 0x000fe20000400000 */
[----:B---3--:R-:W-:Y:S01]  /*3010*/  F2FP.F16.F32.PACK_AB R43, R123, R121 ;  /* 0x000000797b2b723e */ /* 0x008fe200000000ff */
[----:B------:R-:W-:Y:S01]  /*3020*/  FADD R92, R93, R92 ;  /* 0x0000005c5d5c7221 */ /* 0x000fe20000000000 */
[----:B------:R4:W-:Y:S01]  /*3030*/  MUFU.EX2 R57, R39 ;  /* 0x0000002700397308 */ /* 0x0009e20000000800 */
[----:B------:R-:W-:Y:S01]  /*3040*/  FMUL R73, R115, R73 ;  /* 0x0000004973497220 */ /* 0x000fe20000400000 */
[----:B------:R-:W-:Y:S01]  /*3050*/  LDSM.16.M88.4 R48, [R0+UR6+0x10000] ;  /* 0x010000060030783b */ /* 0x000fe20008000200 */
[----:B------:R-:W-:-:S02]  /*3060*/  FADD R92, R96, R92 ;  /* 0x0000005c605c7221 */ /* 0x000fc40000000000 */
[C---:B-1----:R-:W-:Y:S01]  /*3070*/  HMMA.16816.F32 R88, R40.reuse, R108, R88 ;  /* 0x0000006c2858723c */ /* 0x042fe20000001858 */
[----:B------:R-:W-:Y:S02]  /*3080*/  IMAD.MOV.U32 R109, RZ, RZ, R99 ;  /* 0x000000ffff6d7224 */ /* 0x000fe400078e0063 */
[--C-:B------:R-:W-:Y:S01]  /*3090*/  FFMA R56, R56, UR10, -R3.reuse ;  /* 0x0000000a38387c23 */ /* 0x100fe20008000803 */
[--C-:B------:R-:W-:Y:S01]  /*30a0*/  FFMA R120, R36, UR10, -R3.reuse ;  /* 0x0000000a24787c23 */ /* 0x100fe20008000803 */
[----:B----4-:R-:W-:Y:S01]  /*30b0*/  F2FP.F16.F32.PACK_AB R39, R99, R58 ;  /* 0x0000003a6327723e */ /* 0x010fe200000000ff */
[----:B------:R-:W-:Y:S01]  /*30c0*/  FFMA R37, R37, UR10, -R3 ;  /* 0x0000000a25257c23 */ /* 0x000fe20008000803 */
[----:B------:R-:W0:Y:S01]  /*30d0*/  LDSM.16.M88.4 R96, [R0+UR6+0x11400] ;  /* 0x011400060060783b */ /* 0x000e220008000200 */
[----:B------:R-:W-:Y:S01]  /*30e0*/  FADD R94, R95, R94 ;  /* 0x0000005e5f5e7221 */ /* 0x000fe20000000000 */
[----:B------:R-:W-:Y:S01]  /*30f0*/  FADD R124, R124, R92 ;  /* 0x0000005c7c7c7221 */ /* 0x000fe20000000000 */
[C---:B------:R-:W-:Y:S01]  /*3100*/  FMUL R4, R115.reuse, R4 ;  /* 0x0000000473047220 */ /* 0x040fe20000400000 */
[----:B------:R-:W-:Y:S01]  /*3110*/  FMUL R5, R115, R5 ;  /* 0x0000000573057220 */ /* 0x000fe20000400000 */
[----:B------:R-:W-:Y:S01]  /*3120*/  FADD R121, R121, R94 ;  /* 0x0000005e79797221 */ /* 0x000fe20000000000 */
[----:B------:R-:W-:Y:S04]  /*3130*/  LDSM.16.M88.4 R44, [R0+UR6+0x10200] ;  /* 0x01020006002c783b */ /* 0x000fe80008000200 */
[----:B------:R-:W1:Y:S01]  /*3140*/  LDSM.16.M88.4 R92, [R0+UR6+0x11600] ;  /* 0x01160006005c783b */ /* 0x000e620008000200 */
[C---:B------:R-:W-:Y:S01]  /*3150*/  FMUL R78, R114.reuse, R78 ;  /* 0x0000004e724e7220 */ /* 0x040fe20000400000 */
[C---:B------:R-:W-:Y:S01]  /*3160*/  FMUL R79, R114.reuse, R79 ;  /* 0x0000004f724f7220 */ /* 0x040fe20000400000 */
[C---:B------:R-:W-:Y:S01]  /*3170*/  FMUL R74, R114.reuse, R74 ;  /* 0x0000004a724a7220 */ /* 0x040fe20000400000 */
[----:B------:R-:W-:Y:S01]  /*3180*/  FMUL R75, R114, R75 ;  /* 0x0000004b724b7220 */ /* 0x000fe20000400000 */
[C---:B------:R-:W-:Y:S01]  /*3190*/  FMUL R8, R115.reuse, R8 ;  /* 0x0000000873087220 */ /* 0x040fe20000400000 */
[C---:B------:R-:W-:Y:S01]  /*31a0*/  FMUL R9, R115.reuse, R9 ;  /* 0x0000000973097220 */ /* 0x040fe20000400000 */
[----:B------:R-:W-:Y:S01]  /*31b0*/  LDSM.16.M88.4 R52, [R0+UR6+0x10400] ;  /* 0x010400060034783b */ /* 0x000fe20008000200 */
[C---:B------:R-:W-:Y:S01]  /*31c0*/  FMUL R16, R115.reuse, R16 ;  /* 0x0000001073107220 */ /* 0x040fe20000400000 */
        /* <DEDUP_REMOVED lines=10> */
[----:B------:R-:W-:Y:S01]  /*3270*/  FMUL R69, R115, R69 ;  /* 0x0000004573457220 */ /* 0x000fe20000400000 */
[----:B------:R-:W-:Y:S04]  /*3280*/  LDSM.16.M88.4 R104, [R0+UR6+0x11000] ;  /* 0x011000060068783b */ /* 0x000fe80008000200 */
[----:B------:R-:W-:Y:S01]  /*3290*/  LDSM.16.M88.4 R100, [R0+UR6+0x11200] ;  /* 0x011200060064783b */ /* 0x000fe20008000200 */
[C---:B0-----:R-:W-:Y:S03]  /*32a0*/  HMMA.16816.F32 R76, R40.reuse, R96, R76 ;  /* 0x00000060284c723c */ /* 0x041fe6000000184c */
[----:B------:R-:W2:Y:S04]  /*32b0*/  LDL.LU R97, [R1+0x8] ;  /* 0x0000080001617983 */ /* 0x000ea80000300800 */
[----:B------:R-:W3:Y:S01]  /*32c0*/  LDL.LU R96, [R1] ;  /* 0x0000000001607983 */ /* 0x000ee20000300800 */
[----:B-1----:R-:W-:Y:S03]  /*32d0*/  HMMA.16816.F32 R72, R40, R92, R72 ;  /* 0x0000005c2848723c */ /* 0x002fe60000001848 */
[----:B------:R-:W4:Y:S04]  /*32e0*/  LDL R93, [R1+0xc] ;  /* 0x00000c00015d7983 */ /* 0x000f280000100800 */
[----:B------:R-:W5:Y:S01]  /*32f0*/  LDL R92, [R1+0x4] ;  /* 0x00000400015c7983 */ /* 0x000f620000100800 */
[----:B------:R-:W-:-:S04]  /*3300*/  FMUL R56, R56, 1.4426950216293334961 ;  /* 0x3fb8aa3b38387820 */ /* 0x000fc80000400000 */
[----:B------:R0:W1:Y:S01]  /*3310*/  MUFU.EX2 R125, R56 ;  /* 0x00000038007d7308 */ /* 0x0000620000000800 */
[----:B------:R-:W-:Y:S01]  /*3320*/  FMUL R120, R120, 1.4426950216293334961 ;  /* 0x3fb8aa3b78787820 */ /* 0x000fe20000400000 */
[----:B------:R-:W-:Y:S01]  /*3330*/  FMUL R37, R37, 1.4426950216293334961 ;  /* 0x3fb8aa3b25257820 */ /* 0x000fe20000400000 */
[----:B0-----:R-:W-:Y:S01]  /*3340*/  FFMA R56, R38, UR10, -R2 ;  /* 0x0000000a26387c23 */ /* 0x001fe20008000802 */
[----:B------:R-:W-:-:S03]  /*3350*/  FMUL R6, R114, R6 ;  /* 0x0000000672067220 */ /* 0x000fc60000400000 */
[----:B------:R-:W-:Y:S01]  /*3360*/  FMUL R56, R56, 1.4426950216293334961 ;  /* 0x3fb8aa3b38387820 */ /* 0x000fe20000400000 */
[----:B------:R-:W-:Y:S01]  /*3370*/  FMUL R7, R114, R7 ;  /* 0x0000000772077220 */ /* 0x000fe20000400000 */
[----:B------:R-:W-:Y:S08]  /*3380*/  MUFU.EX2 R120, R120 ;  /* 0x0000007800787308 */ /* 0x000ff00000000800 */
[----:B------:R-:W0:Y:S01]  /*3390*/  MUFU.EX2 R122, R37 ;  /* 0x00000025007a7308 */ /* 0x000e220000000800 */
[----:B------:R-:W-:Y:S07]  /*33a0*/  HMMA.16816.F32 R4, R40, R48, R4 ;  /* 0x000000302804723c */ /* 0x000fee0000001804 */
[----:B------:R-:W0:Y:S01]  /*33b0*/  MUFU.EX2 R56, R56 ;  /* 0x0000003800387308 */ /* 0x000e220000000800 */
[----:B-1----:R-:W-:-:S02]  /*33c0*/  F2FP.F16.F32.PACK_AB R38, R59, R125 ;  /* 0x0000007d3b26723e */ /* 0x002fc400000000ff */
[----:B0-----:R-:W-:Y:S02]  /*33d0*/  F2FP.F16.F32.PACK_AB R36, R122, R120 ;  /* 0x000000787a24723e */ /* 0x001fe400000000ff */
[----:B------:R-:W-:-:S08]  /*33e0*/  F2FP.F16.F32.PACK_AB R37, R57, R56 ;  /* 0x000000383925723e */ /* 0x000fd000000000ff */
[----:B------:R-:W-:Y:S01]  /*33f0*/  HMMA.16816.F32 R4, R36, R50, R4 ;  /* 0x000000322404723c */ /* 0x000fe20000001804 */
[----:B------:R-:W0:Y:S01]  /*3400*/  LDSM.16.M88.4 R48, [R0+UR6+0x10600] ;  /* 0x010600060030783b */ /* 0x000e220008000200 */
[C---:B------:R-:W-:Y:S01]  /*3410*/  FMUL R10, R114.reuse, R10 ;  /* 0x0000000a720a7220 */ /* 0x040fe20000400000 */
[----:B------:R-:W-:-:S07]  /*3420*/  FMUL R11, R114, R11 ;  /* 0x0000000b720b7220 */ /* 0x000fce0000400000 */
[----:B------:R-:W-:Y:S01]  /*3430*/  HMMA.16816.F32 R8, R40, R44, R8 ;  /* 0x0000002c2808723c */ /* 0x000fe20000001808 */
[C---:B------:R-:W-:Y:S01]  /*3440*/  FMUL R18, R114.reuse, R18 ;  /* 0x0000001272127220 */ /* 0x040fe20000400000 */
[----:B------:R-:W-:-:S15]  /*3450*/  FMUL R19, R114, R19 ;  /* 0x0000001372137220 */ /* 0x000fde0000400000 */
[----:B------:R-:W-:-:S03]  /*3460*/  NOP ;  /* 0x0000000000007918 */ /* 0x000fc60000000000 */
[----:B------:R-:W-:Y:S01]  /*3470*/  HMMA.16816.F32 R8, R36, R46, R8 ;  /* 0x0000002e2408723c */ /* 0x000fe20000001808 */
[----:B------:R-:W1:Y:S07]  /*3480*/  LDSM.16.M88.4 R44, [R0+UR6+0x10c00] ;  /* 0x010c0006002c783b */ /* 0x000e6e0008000200 */
[----:B0-----:R-:W-:Y:S01]  /*3490*/  HMMA.16816.F32 R16, R40, R48, R16 ;  /* 0x000000302810723c */ /* 0x001fe20000001810 */
[C---:B------:R-:W-:Y:S01]  /*34a0*/  FMUL R14, R114.reuse, R14 ;  /* 0x0000000e720e7220 */ /* 0x040fe20000400000 */
[----:B------:R-:W-:-:S07]  /*34b0*/  FMUL R15, R114, R15 ;  /* 0x0000000f720f7220 */ /* 0x000fce0000400000 */
[----:B------:R-:W-:Y:S11]  /*34c0*/  HMMA.16816.F32 R12, R40, R52, R12 ;  /* 0x00000034280c723c */ /* 0x000ff6000000180c */
[----:B------:R-:W-:Y:S01]  /*34d0*/  HMMA.16816.F32 R16, R36, R50, R16 ;  /* 0x000000322410723c */ /* 0x000fe20000001810 */
[----:B------:R-:W0:Y:S01]  /*34e0*/  LDSM.16.M88.4 R48, [R0+UR6+0x10800] ;  /* 0x010800060030783b */ /* 0x000e220008000200 */
[C---:B------:R-:W-:Y:S01]  /*34f0*/  FMUL R30, R114.reuse, R30 ;  /* 0x0000001e721e7220 */ /* 0x040fe20000400000 */
[----:B------:R-:W-:-:S07]  /*3500*/  FMUL R31, R114, R31 ;  /* 0x0000001f721f7220 */ /* 0x000fce0000400000 */
[----:B-1----:R-:W-:Y:S08]  /*3510*/  HMMA.16816.F32 R28, R40, R44, R28 ;  /* 0x0000002c281c723c */ /* 0x002ff0000000181c */
[----:B------:R-:W-:Y:S01]  /*3520*/  HMMA.16816.F32 R12, R36, R54, R12 ;  /* 0x00000036240c723c */ /* 0x000fe2000000180c */
[----:B------:R-:W1:Y:S01]  /*3530*/  LDSM.16.M88.4 R52, [R0+UR6+0x10a00] ;  /* 0x010a00060034783b */ /* 0x000e620008000200 */
[C---:B------:R-:W-:Y:S01]  /*3540*/  FMUL R22, R114.reuse, R22 ;  /* 0x0000001672167220 */ /* 0x040fe20000400000 */
[----:B------:R-:W-:-:S09]  /*3550*/  FMUL R23, R114, R23 ;  /* 0x0000001772177220 */ /* 0x000fd20000400000 */
[----:B------:R-:W-:Y:S01]  /*3560*/  HMMA.16816.F32 R28, R36, R46, R28 ;  /* 0x0000002e241c723c */ /* 0x000fe2000000181c */
[----:B------:R-:W1:Y:S07]  /*3570*/  LDSM.16.M88.4 R44, [R0+UR6+0x11800] ;  /* 0x01180006002c783b */ /* 0x000e6e0008000200 */
[----:B0-----:R-:W-:Y:S01]  /*3580*/  HMMA.16816.F32 R20, R40, R48, R20 ;  /* 0x000000302814723c */ /* 0x001fe20000001814 */
[C---:B------:R-:W-:Y:S01]  /*3590*/  FMUL R26, R114.reuse, R26 ;  /* 0x0000001a721a7220 */ /* 0x040fe20000400000 */
[----:B------:R-:W-:Y:S01]  /*35a0*/  FMUL R27, R114, R27 ;  /* 0x0000001b721b7220 */ /* 0x000fe20000400000 */
[----:B------:R-:W-:Y:S01]  /*35b0*/  FADD R121, R123, R121 ;  /* 0x000000797b797221 */ /* 0x000fe20000000000 */
[----:B------:R-:W-:Y:S01]  /*35c0*/  FADD R124, R120, R124 ;  /* 0x0000007c787c7221 */ /* 0x000fe20000000000 */
[C---:B------:R-:W-:Y:S01]  /*35d0*/  FMUL R70, R114.reuse, R70 ;  /* 0x0000004672467220 */ /* 0x040fe20000400000 */
[----:B------:R-:W-:-:S14]  /*35e0*/  FMUL R71, R114, R71 ;  /* 0x0000004772477220 */ /* 0x000fdc0000400000 */
[----:B------:R-:W-:Y:S01]  /*35f0*/  HMMA.16816.F32 R20, R36, R50, R20 ;  /* 0x000000322414723c */ /* 0x000fe20000001814 */
[----:B------:R-:W0:Y:S07]  /*3600*/  LDSM.16.M88.4 R48, [R0+UR6+0x11a00] ;  /* 0x011a00060030783b */ /* 0x000e2e0008000200 */
[----:B-1----:R-:W-:Y:S01]  /*3610*/  HMMA.16816.F32 R24, R40, R52, R24 ;  /* 0x000000342818723c */ /* 0x002fe20000001818 */
[----:B------:R-:W-:Y:S01]  /*3620*/  FADD R121, R56, R121 ;  /* 0x0000007938797221 */ /* 0x000fe20000000000 */
[----:B------:R-:W-:-:S03]  /*3630*/  FADD R124, R122, R124 ;  /* 0x0000007c7a7c7221 */ /* 0x000fc60000000000 */
[----:B------:R-:W-:-:S03]  /*3640*/  FADD R121, R57, R121 ;  /* 0x0000007939797221 */ /* 0x000fc60000000000 */
[----:B------:R-:W-:Y:S01]  /*3650*/  HMMA.16816.F32 R68, R40, R44, R68 ;  /* 0x0000002c2844723c */ /* 0x000fe20000001844 */
[----:B------:R-:W-:Y:S01]  /*3660*/  FADD R44, R125, R124 ;  /* 0x0000007c7d2c7221 */ /* 0x000fe20000000000 */
[----:B------:R-:W-:-:S03]  /*3670*/  FADD R45, R58, R121 ;  /* 0x000000793a2d7221 */ /* 0x000fc60000000000 */
[----:B------:R-:W-:Y:S02]  /*3680*/  FADD R44, R59, R44 ;  /* 0x0000002c3b2c7221 */ /* 0x000fe40000000000 */
[----:B------:R-:W-:Y:S05]  /*3690*/  LDSM.16.M88.4 R56, [R0+UR6+0x11e00] ;  /* 0x011e00060038783b */ /* 0x000fea0008000200 */
[----:B------:R-:W-:Y:S01]  /*36a0*/  HMMA.16816.F32 R24, R36, R54, R24 ;  /* 0x000000362418723c */ /* 0x000fe20000001818 */
[----:B------:R-:W1:Y:S01]  /*36b0*/  LDSM.16.M88.4 R52, [R0+UR6+0x11c00] ;  /* 0x011c00060034783b */ /* 0x000e620008000200 */
[C---:B------:R-:W-:Y:S01]  /*36c0*/  FMUL R64, R115.reuse, R64 ;  /* 0x0000004073407220 */ /* 0x040fe20000400000 */
[----:B------:R-:W-:Y:S01]  /*36d0*/  FMUL R65, R115, R65 ;  /* 0x0000004173417220 */ /* 0x000fe20000400000 */
[C---:B------:R-:W-:Y:S01]  /*36e0*/  FMUL R66, R114.reuse, R66 ;  /* 0x0000004272427220 */ /* 0x040fe20000400000 */
[----:B------:R-:W-:Y:S01]  /*36f0*/  FMUL R67, R114, R67 ;  /* 0x0000004372437220 */ /* 0x000fe20000400000 */
[----:B------:R-:W-:-:S06]  /*3700*/  FADD R45, R109, R45 ;  /* 0x0000002d6d2d7221 */ /* 0x000fcc0000000000 */
[C---:B0-----:R-:W-:Y:S01]  /*3710*/  HMMA.16816.F32 R64, R40.reuse, R48, R64 ;  /* 0x000000302840723c */ /* 0x041fe20000001840 */
[----:B------:R-:W0:Y:S04]  /*3720*/  SHFL.BFLY PT, R49, R44, 0x2, 0x1f ;  /* 0x0c401f002c317f89 */ /* 0x000e2800000e0000 */
[----:B------:R-:W0:Y:S01]  /*3730*/  SHFL.BFLY PT, R48, R45, 0x2, 0x1f ;  /* 0x0c401f002d307f89 */ /* 0x000e2200000e0000 */
        /* <DEDUP_REMOVED lines=14> */
[C---:B------:R-:W-:Y:S01]  /*3820*/  FMUL R34, R114.reuse, R34 ;  /* 0x0000002272227220 */ /* 0x040fe20000400000 */
[----:B------:R-:W-:Y:S01]  /*3830*/  FMUL R35, R114, R35 ;  /* 0x0000002372237220 */ /* 0x000fe20000400000 */
[C---:B------:R-:W-:Y:S08]  /*3840*/  HMMA.16816.F32 R84, R40.reuse, R104, R84 ;  /* 0x000000682854723c */ /* 0x040ff00000001854 */
[C---:B------:R-:W-:Y:S08]  /*3850*/  HMMA.16816.F32 R80, R40.reuse, R100, R80 ;  /* 0x000000642850723c */ /* 0x040ff00000001850 */
[C---:B-1----:R-:W-:Y:S08]  /*3860*/  HMMA.16816.F32 R60, R40.reuse, R52, R60 ;  /* 0x00000034283c723c */ /* 0x042ff0000000183c */
[----:B------:R-:W-:Y:S01]  /*3870*/  HMMA.16816.F32 R32, R40, R56, R32 ;  /* 0x000000382820723c */ /* 0x000fe20000001820 */
[----:B0-----:R-:W-:Y:S01]  /*3880*/  FADD R41, R44, R49 ;  /* 0x000000312c297221 */ /* 0x001fe20000000000 */
[----:B------:R-:W-:-:S04]  /*3890*/  FADD R40, R45, R48 ;  /* 0x000000302d287221 */ /* 0x000fc80000000000 */
[----:B------:R-:W0:Y:S04]  /*38a0*/  SHFL.BFLY PT, R43, R41, 0x1, 0x1f ;  /* 0x0c201f00292b7f89 */ /* 0x000e2800000e0000 */
[----:B------:R-:W1:Y:S01]  /*38b0*/  SHFL.BFLY PT, R42, R40, 0x1, 0x1f ;  /* 0x0c201f00282a7f89 */ /* 0x000e6200000e0000 */
[C---:B------:R-:W-:Y:S08]  /*38c0*/  HMMA.16816.F32 R88, R36.reuse, R110, R88 ;  /* 0x0000006e2458723c */ /* 0x040ff00000001858 */
[C---:B------:R-:W-:Y:S08]  /*38d0*/  HMMA.16816.F32 R84, R36.reuse, R106, R84 ;  /* 0x0000006a2454723c */ /* 0x040ff00000001854 */
[C---:B------:R-:W-:Y:S08]  /*38e0*/  HMMA.16816.F32 R80, R36.reuse, R102, R80 ;  /* 0x000000662450723c */ /* 0x040ff00000001850 */
[C---:B------:R-:W-:Y:S08]  /*38f0*/  HMMA.16816.F32 R76, R36.reuse, R98, R76 ;  /* 0x00000062244c723c */ /* 0x040ff0000000184c */
[C---:B------:R-:W-:Y:S08]  /*3900*/  HMMA.16816.F32 R72, R36.reuse, R94, R72 ;  /* 0x0000005e2448723c */ /* 0x040ff00000001848 */
[C---:B------:R-:W-:Y:S08]  /*3910*/  HMMA.16816.F32 R68, R36.reuse, R46, R68 ;  /* 0x0000002e2444723c */ /* 0x040ff00000001844 */
[C---:B------:R-:W-:Y:S08]  /*3920*/  HMMA.16816.F32 R64, R36.reuse, R50, R64 ;  /* 0x000000322440723c */ /* 0x040ff00000001840 */
[C---:B------:R-:W-:Y:S08]  /*3930*/  HMMA.16816.F32 R60, R36.reuse, R54, R60 ;  /* 0x00000036243c723c */ /* 0x040ff0000000183c */
[----:B------:R-:W-:Y:S01]  /*3940*/  HMMA.16816.F32 R32, R36, R58, R32 ;  /* 0x0000003a2420723c */ /* 0x000fe20000001820 */
[----:B0-----:R-:W-:Y:S01]  /*3950*/  FADD R36, R41, R43 ;  /* 0x0000002b29247221 */ /* 0x001fe20000000000 */
[----:B-1----:R-:W-:-:S03]  /*3960*/  FADD R37, R40, R42 ;  /* 0x0000002a28257221 */ /* 0x002fc60000000000 */
[----:B--2---:R-:W-:Y:S01]  /*3970*/  FFMA R97, R115, R97, R36 ;  /* 0x0000006173617223 */ /* 0x004fe20000000024 */
[----:B---3--:R-:W-:-:S04]  /*3980*/  FFMA R96, R114, R96, R37 ;  /* 0x0000006072607223 */ /* 0x008fc80000000025 */
[----:B------:R0:W-:Y:S04]  /*3990*/  STL [R1+0x8], R97 ;  /* 0x0000086101007387 */ /* 0x0001e80000100800 */
[----:B------:R0:W-:Y:S01]  /*39a0*/  STL [R1], R96 ;  /* 0x0000006001007387 */ /* 0x0001e20000100800 */
[----:B------:R-:W-:-:S04]  /*39b0*/  UIADD3 UR4, UPT, UPT, UR4, 0x20, URZ ;  /* 0x0000002004047890 */ /* 0x000fc8000fffe0ff */
[----:B------:R-:W-:Y:S01]  /*39c0*/  UISETP.GE.AND UP0, UPT, UR4, UR5, UPT ;  /* 0x000000050400728c */ /* 0x000fe2000bf06270 */
[----:B----4-:R-:W-:Y:S01]  /*39d0*/  LEA R112, R93, R112, 0x5 ;  /* 0x000000705d707211 */ /* 0x010fe200078e28ff */
[----:B-----5:R-:W-:Y:S02]  /*39e0*/  IMAD R113, R92, 0x20, R113 ;  /* 0x000000205c717824 */ /* 0x020fe400078e0271 */
[----:B------:R-:W-:Y:S02]  /*39f0*/  IMAD.MOV.U32 R108, RZ, RZ, R3 ;  /* 0x000000ffff6c7224 */ /* 0x000fe400078e0003 */
[----:B------:R-:W-:-:S03]  /*3a00*/  IMAD.MOV.U32 R109, RZ, RZ, R2 ;  /* 0x000000ffff6d7224 */ /* 0x000fc600078e0002 */
[----:B0-----:R-:W-:Y:S05]  /*3a10*/  BRA.U !UP0, `(.L_x_1) ;  /* 0xffffffe908207547 */ /* 0x001fea000b83ffff */
.L_x_0:
[----:B------:R-:W2:Y:S01]  /*3a20*/  LDL.LU R40, [R1] ;  /* 0x0000000001287983 */ /* 0x000ea20000300800 */
[----:B------:R-:W0:Y:S01]  /*3a30*/  S2R R0, SR_TID.X ;  /* 0x0000000000007919 */ /* 0x000e220000002100 */
[----:B------:R-:W-:Y:S01]  /*3a40*/  IMAD.MOV.U32 R45, RZ, RZ, R31 ;  /* 0x000000ffff2d7224 */ /* 0x000fe200078e001f */
[----:B------:R-:W-:Y:S02]  /*3a50*/  MOV R53, R64 ;  /* 0x0000004000357202 */ /* 0x000fe40000000f00 */
[----:B------:R-:W-:Y:S01]  /*3a60*/  MOV R44, R30 ;  /* 0x0000001e002c7202 */ /* 0x000fe20000000f00 */
[----:B------:R-:W3:Y:S01]  /*3a70*/  LDL.LU R41, [R1+0x8] ;  /* 0x0000080001297983 */ /* 0x000ee20000300800 */
[----:B------:R-:W-:Y:S01]  /*3a80*/  MOV R38, R63 ;  /* 0x0000003f00267202 */ /* 0x000fe20000000f00 */
[----:B------:R-:W-:Y:S01]  /*3a90*/  IMAD.MOV.U32 R42, RZ, RZ, R71 ;  /* 0x000000ffff2a7224 */ /* 0x000fe200078e0047 */
[----:B------:R-:W-:Y:S01]  /*3aa0*/  MOV R71, R32 ;  /* 0x0000002000477202 */ /* 0x000fe20000000f00 */
[----:B------:R-:W-:Y:S01]  /*3ab0*/  IMAD.MOV.U32 R55, RZ, RZ, R65 ;  /* 0x000000ffff377224 */ /* 0x000fe200078e0041 */
[----:B------:R-:W1:Y:S01]  /*3ac0*/  S2R R94, SR_TID.X ;  /* 0x00000000005e7919 */ /* 0x000e620000002100 */
[----:B------:R-:W-:Y:S01]  /*3ad0*/  IMAD.MOV.U32 R48, RZ, RZ, R75 ;  /* 0x000000ffff307224 */ /* 0x000fe200078e004b */
[----:B------:R-:W4:Y:S01]  /*3ae0*/  LDCU.64 UR4, c[0x0][0x3e0] ;  /* 0x00007c00ff0477ac */ /* 0x000f220008000a00 */
[----:B------:R-:W-:Y:S01]  /*3af0*/  IMAD.MOV.U32 R75, RZ, RZ, R33 ;  /* 0x000000ffff4b7224 */ /* 0x000fe200078e0021 */
[----:B------:R-:W5:Y:S01]  /*3b00*/  S2R R92, SR_CTAID.X ;  /* 0x00000000005c7919 */ /* 0x000f620000002500 */
[----:B------:R-:W-:Y:S01]  /*3b10*/  IMAD.MOV.U32 R47, RZ, RZ, R61 ;  /* 0x000000ffff2f7224 */ /* 0x000fe200078e003d */
[----:B----4-:R-:W-:Y:S01]  /*3b20*/  UIMAD UR4, UR7, UR4, URZ ;  /* 0x00000004070472a4 */ /* 0x010fe2000f8e02ff */
[C---:B0-----:R-:W-:Y:S01]  /*3b30*/  LOP3.LUT R36, R0.reuse, 0x7, RZ, 0xc0, !PT ;  /* 0x0000000700247812 */ /* 0x041fe200078ec0ff */
[C---:B------:R-:W-:Y:S01]  /*3b40*/  IMAD.SHL.U32 R30, R0.reuse, 0x4, RZ ;  /* 0x00000004001e7824 */ /* 0x040fe200078e00ff */
[C---:B------:R-:W-:Y:S01]  /*3b50*/  LOP3.LUT R32, R0.reuse, 0x8, RZ, 0xc0, !PT ;  /* 0x0000000800207812 */ /* 0x040fe200078ec0ff */
[----:B------:R-:W-:Y:S01]  /*3b60*/  IMAD.SHL.U32 R33, R0, 0x8, RZ ;  /* 0x0000000800217824 */ /* 0x000fe200078e00ff */
[----:B------:R-:W-:-:S02]  /*3b70*/  LEA R31, R36, UR6, 0x4 ;  /* 0x00000006241f7c11 */ /* 0x000fc4000f8e20ff */
[----:B------:R-:W-:Y:S02]  /*3b80*/  LOP3.LUT R30, R30, 0x3c0, RZ, 0xc0, !PT ;  /* 0x000003c01e1e7812 */ /* 0x000fe400078ec0ff */
[----:B------:R-:W-:Y:S01]  /*3b90*/  LOP3.LUT R33, R33, 0xf80, RZ, 0xc0, !PT ;  /* 0x00000f8021217812 */ /* 0x000fe200078ec0ff */
[----:B------:R-:W-:Y:S01]  /*3ba0*/  IMAD R37, R36, -0x8, R31 ;  /* 0xfffffff824257824 */ /* 0x000fe200078e021f */
[----:B-1----:R-:W-:-:S03]  /*3bb0*/  LOP3.LUT R94, R94, 0xff, RZ, 0xc0, !PT ;  /* 0x000000ff5e5e7812 */ /* 0x002fc600078ec0ff */
[----:B------:R-:W-:Y:S01]  /*3bc0*/  IMAD.IADD R39, R30, 0x1, R37 ;  /* 0x000000011e277824 */ /* 0x000fe200078e0225 */
[----:B-----5:R-:W-:Y:S01]  /*3bd0*/  LEA R92, R92, R94, 0x8 ;  /* 0x0000005e5c5c7211 */ /* 0x020fe200078e40ff */
[----:B------:R-:W-:-:S03]  /*3be0*/  IMAD R30, R32, 0x200, R31 ;  /* 0x00000200201e7824 */ /* 0x000fc600078e021f */
[----:B------:R-:W-:Y:S01]  /*3bf0*/  LEA.HI R32, R32, R39, RZ, 0x1f ;  /* 0x0000002720207211 */ /* 0x000fe200078ff8ff */
[----:B------:R-:W-:Y:S01]  /*3c00*/  IMAD.IADD R33, R33, 0x1, R30 ;  /* 0x0000000121217824 */ /* 0x000fe200078e021e */
[----:B------:R-:W-:Y:S01]  /*3c10*/  BAR.SYNC.DEFER_BLOCKING 0x0 ;  /* 0x0000000000007b1d */ /* 0x000fe20000010000 */
[----:B--2---:R-:W-:-:S04]  /*3c20*/  IMAD.MOV.U32 R36, RZ, RZ, R40 ;  /* 0x000000ffff247224 */ /* 0x004fc800078e0028 */
[C---:B------:R-:W-:Y:S01]  /*3c30*/  FMUL R57, R36.reuse, 8388608 ;  /* 0x4b00000024397820 */ /* 0x040fe20000400000 */
[C---:B------:R-:W-:Y:S02]  /*3c40*/  FSETP.GEU.AND P2, PT, R36.reuse, 1.175494350822287508e-38, PT ;  /* 0x008000002400780b */ /* 0x040fe40003f4e000 */
[----:B------:R-:W-:Y:S01]  /*3c50*/  FSETP.GT.AND P0, PT, |R36|, 8.50705917302346158658e+37, PT ;  /* 0x7e8000002400780b */ /* 0x000fe20003f04200 */
[----:B---3--:R-:W-:Y:S01]  /*3c60*/  IMAD.MOV.U32 R64, RZ, RZ, R41 ;  /* 0x000000ffff407224 */ /* 0x008fe200078e0029 */
[----:B------:R-:W-:Y:S02]  /*3c70*/  FSEL R57, R57, R36, !P2 ;  /* 0x0000002439397208 */ /* 0x000fe40005000000 */
[----:B------:R-:W-:Y:S01]  /*3c80*/  FSEL R56, RZ, -23, P2 ;  /* 0xc1b80000ff387808 */ /* 0x000fe20001000000 */
[C---:B------:R-:W-:Y:S01]  /*3c90*/  FMUL R63, R64.reuse, 8388608 ;  /* 0x4b000000403f7820 */ /* 0x040fe20000400000 */
[----:B------:R-:W-:Y:S02]  /*3ca0*/  FSETP.GEU.AND P1, PT, R64, 1.175494350822287508e-38, PT ;  /* 0x008000004000780b */ /* 0x000fe40003f2e000 */
[----:B------:R-:W-:-:S02]  /*3cb0*/  FSETP.GEU.AND P2, PT, |R36|, 1.175494350822287508e-38, PT ;  /* 0x008000002400780b */ /* 0x000fc40003f4e200 */
[----:B------:R-:W-:Y:S02]  /*3cc0*/  FSEL R63, R63, R64, !P1 ;  /* 0x000000403f3f7208 */ /* 0x000fe40004800000 */
[----:B------:R-:W-:Y:S01]  /*3cd0*/  FSEL R54, RZ, -23, P1 ;  /* 0xc1b80000ff367808 */ /* 0x000fe20000800000 */
[----:B------:R-:W-:Y:S01]  /*3ce0*/  @P0 FMUL R36, R36, 0.25 ;  /* 0x3e80000024240820 */ /* 0x000fe20000400000 */
[C---:B------:R-:W-:Y:S01]  /*3cf0*/  FSETP.GT.AND P1, PT, |R64|.reuse, 8.50705917302346158658e+37, PT ;  /* 0x7e8000004000780b */ /* 0x040fe20003f24200 */
[----:B------:R-:W-:Y:S01]  /*3d00*/  @P0 FMUL R35, R35, 0.25 ;  /* 0x3e80000023230820 */ /* 0x000fe20000400000 */
[----:B------:R-:W-:Y:S01]  /*3d10*/  FSETP.GEU.AND P3, PT, |R64|, 1.175494350822287508e-38, PT ;  /* 0x008000004000780b */ /* 0x000fe20003f6e200 */
[----:B------:R-:W-:Y:S01]  /*3d20*/  @P0 FMUL R38, R38, 0.25 ;  /* 0x3e80000026260820 */ /* 0x000fe20000400000 */
[----:B------:R-:W-:Y:S01]  /*3d30*/  IADD3 R52, PT, PT, R57, -0x3f3504f3, RZ ;  /* 0xc0cafb0d39347810 */ /* 0x000fe20007ffe0ff */
[----:B------:R-:W-:Y:S01]  /*3d40*/  @P0 FMUL R67, R67, 0.25 ;  /* 0x3e80000043430820 */ /* 0x000fe20000400000 */
[----:B------:R-:W-:Y:S01]  /*3d50*/  @P0 FMUL R26, R26, 0.25 ;  /* 0x3e8000001a1a0820 */ /* 0x000fe20000400000 */
[----:B------:R-:W-:Y:S01]  /*3d60*/  @!P2 FMUL R36, R36, 16777216 ;  /* 0x4b8000002424a820 */ /* 0x000fe20000400000 */
[----:B------:R-:W-:Y:S01]  /*3d70*/  @P0 FMUL R70, R70, 0.25 ;  /* 0x3e80000046460820 */ /* 0x000fe20000400000 */
[----:B------:R-:W-:Y:S01]  /*3d80*/  @P0 FMUL R18, R18, 0.25 ;  /* 0x3e80000012120820 */ /* 0x000fe20000400000 */
[----:B------:R-:W-:Y:S01]  /*3d90*/  @!P2 FMUL R35, R35, 16777216 ;  /* 0x4b8000002323a820 */ /* 0x000fe20000400000 */
[----:B------:R-:W0:Y:S01]  /*3da0*/  MUFU.RCP R93, R36 ;  /* 0x00000024005d7308 */ /* 0x000e220000001000 */
[----:B------:R-:W-:-:S02]  /*3db0*/  VIADD R46, R63, 0xc0cafb0d ;  /* 0xc0cafb0d3f2e7836 */ /* 0x000fc40000000000 */
[----:B------:R-:W-:Y:S01]  /*3dc0*/  @P1 FMUL R64, R64, 0.25 ;  /* 0x3e80000040401820 */ /* 0x000fe20000400000 */
[----:B------:R-:W-:Y:S01]  /*3dd0*/  @P0 FMUL R66, R66, 0.25 ;  /* 0x3e80000042420820 */ /* 0x000fe20000400000 */
[----:B------:R-:W-:Y:S01]  /*3de0*/  @P0 FMUL R27, R27, 0.25 ;  /* 0x3e8000001b1b0820 */ /* 0x000fe20000400000 */
[----:B------:R-:W-:Y:S01]  /*3df0*/  @P0 FMUL R23, R23, 0.25 ;  /* 0x3e80000017170820 */ /* 0x000fe20000400000 */
[----:B------:R-:W-:Y:S01]  /*3e00*/  @!P3 FMUL R64, R64, 16777216 ;  /* 0x4b8000004040b820 */ /* 0x000fe20000400000 */
[----:B------:R-:W-:Y:S01]  /*3e10*/  @P0 FMUL R15, R15, 0.25 ;  /* 0x3e8000000f0f0820 */ /* 0x000fe20000400000 */
[----:B------:R-:W-:Y:S01]  /*3e20*/  @!P2 FMUL R38, R38, 16777216 ;  /* 0x4b8000002626a820 */ /* 0x000fe20000400000 */
[----:B------:R-:W-:Y:S01]  /*3e30*/  LOP3.LUT R52, R52, 0xff800000, RZ, 0xc0, !PT ;  /* 0xff80000034347812 */ /* 0x000fe200078ec0ff */
[----:B------:R-:W-:Y:S01]  /*3e40*/  @P0 FMUL R19, R19, 0.25 ;  /* 0x3e80000013130820 */ /* 0x000fe20000400000 */
[----:B------:R-:W-:Y:S01]  /*3e50*/  @P1 FMUL R9, R9, 0.25 ;  /* 0x3e80000009091820 */ /* 0x000fe20000400000 */
[----:B------:R-:W1:Y:S01]  /*3e60*/  MUFU.RCP R64, R64 ;  /* 0x0000004000407308 */ /* 0x000e620000001000 */
[----:B------:R-:W-:Y:S01]  /*3e70*/  @P1 FMUL R8, R8, 0.25 ;  /* 0x3e80000008081820 */ /* 0x000fe20000400000 */
[----:B------:R-:W-:Y:S01]  /*3e80*/  @P1 FMUL R5, R5, 0.25 ;  /* 0x3e80000005051820 */ /* 0x000fe20000400000 */
[----:B------:R-:W-:Y:S01]  /*3e90*/  @P1 FMUL R4, R4, 0.25 ;  /* 0x3e80000004041820 */ /* 0x000fe20000400000 */
[----:B------:R-:W-:Y:S01]  /*3ea0*/  @!P2 FMUL R67, R67, 16777216 ;  /* 0x4b8000004343a820 */ /* 0x000fe20000400000 */
[----:B------:R-:W-:Y:S01]  /*3eb0*/  @P0 FMUL R10, R10, 0.25 ;  /* 0x3e8000000a0a0820 */ /* 0x000fe20000400000 */
[----:B------:R-:W-:Y:S01]  /*3ec0*/  @P0 FMUL R6, R6, 0.25 ;  /* 0x3e80000006060820 */ /* 0x000fe20000400000 */
[----:B------:R-:W-:Y:S01]  /*3ed0*/  @!P2 FMUL R26, R26, 16777216 ;  /* 0x4b8000001a1aa820 */ /* 0x000fe20000400000 */
[----:B------:R-:W-:Y:S01]  /*3ee0*/  @P0 FMUL R62, R62, 0.25 ;  /* 0x3e8000003e3e0820 */ /* 0x000fe20000400000 */
[----:B------:R-:W-:Y:S01]  /*3ef0*/  @!P2 FMUL R70, R70, 16777216 ;  /* 0x4b8000004646a820 */ /* 0x000fe20000400000 */
[----:B------:R-:W-:Y:S01]  /*3f00*/  @!P2 FMUL R18, R18, 16777216 ;  /* 0x4b8000001212a820 */ /* 0x000fe20000400000 */
[----:B0-----:R-:W-:Y:S01]  /*3f10*/  FMUL R36, R93, R35 ;  /* 0x000000235d247220 */ /* 0x001fe20000400000 */
[----:B------:R-:W-:Y:S01]  /*3f20*/  @P0 FMUL R44, R44, 0.25 ;  /* 0x3e8000002c2c0820 */ /* 0x000fe20000400000 */
[----:B------:R-:W-:Y:S01]  /*3f30*/  @!P2 FMUL R66, R66, 16777216 ;  /* 0x4b8000004242a820 */ /* 0x000fe20000400000 */
[----:B------:R-:W-:Y:S01]  /*3f40*/  @!P2 FMUL R27, R27, 16777216 ;  /* 0x4b8000001b1ba820 */ /* 0x000fe20000400000 */
[----:B------:R-:W-:Y:S01]  /*3f50*/  @!P2 FMUL R23, R23, 16777216 ;  /* 0x4b8000001717a820 */ /* 0x000fe20000400000 */
[----:B------:R-:W-:Y:S01]  /*3f60*/  @!P2 FMUL R15, R15, 16777216 ;  /* 0x4b8000000f0fa820 */ /* 0x000fe20000400000 */
[----:B------:R-:W-:Y:S01]  /*3f70*/  FMUL R35, R93, R38 ;  /* 0x000000265d237220 */ /* 0x000fe20000400000 */
[----:B------:R-:W-:Y:S01]  /*3f80*/  LOP3.LUT R46, R46, 0xff800000, RZ, 0xc0, !PT ;  /* 0xff8000002e2e7812 */ /* 0x000fe200078ec0ff */
[----:B------:R-:W-:Y:S01]  /*3f90*/  @P0 FMUL R11, R11, 0.25 ;  /* 0x3e8000000b0b0820 */ /* 0x000fe20000400000 */
[----:B------:R-:W-:Y:S01]  /*3fa0*/  I2FP.F32.S32 R37, R52 ;  /* 0x0000003400257245 */ /* 0x000fe20000201400 */
[----:B------:R-:W-:Y:S01]  /*3fb0*/  @P0 FMUL R7, R7, 0.25 ;  /* 0x3e80000007070820 */ /* 0x000fe20000400000 */
[----:B------:R-:W-:Y:S01]  /*3fc0*/  @!P2 FMUL R19, R19, 16777216 ;  /* 0x4b8000001313a820 */ /* 0x000fe20000400000 */
[----:B------:R-:W-:Y:S01]  /*3fd0*/  @!P3 FMUL R9, R9, 16777216 ;  /* 0x4b8000000909b820 */ /* 0x000fe20000400000 */
[----:B------:R-:W-:Y:S01]  /*3fe0*/  @!P3 FMUL R8, R8, 16777216 ;  /* 0x4b8000000808b820 */ /* 0x000fe20000400000 */
[----:B------:R-:W-:Y:S01]  /*3ff0*/  @!P3 FMUL R5, R5, 16777216 ;  /* 0x4b8000000505b820 */ /* 0x000fe20000400000 */
[----:B------:R-:W-:Y:S01]  /*4000*/  @!P3 FMUL R4, R4, 16777216 ;  /* 0x4b8000000404b820 */ /* 0x000fe20000400000 */
[C---:B------:R-:W-:Y:S01]  /*4010*/  FMUL R38, R93.reuse, R67 ;  /* 0x000000435d267220 */ /* 0x040fe20000400000 */
[----:B------:R-:W-:Y:S01]  /*4020*/  @!P2 FMUL R10, R10, 16777216 ;  /* 0x4b8000000a0aa820 */ /* 0x000fe20000400000 */
[----:B------:R-:W-:Y:S01]  /*4030*/  @!P2 FMUL R6, R6, 16777216 ;  /* 0x4b8000000606a820 */ /* 0x000fe20000400000 */
[C---:B------:R-:W-:Y:S01]  /*4040*/  FMUL R67, R93.reuse, R26 ;  /* 0x0000001a5d437220 */ /* 0x040fe20000400000 */
[----:B------:R-:W-:Y:S01]  /*4050*/  @!P2 FMUL R62, R62, 16777216 ;  /* 0x4b8000003e3ea820 */ /* 0x000fe20000400000 */
[C---:B------:R-:W-:Y:S01]  /*4060*/  FMUL R41, R93.reuse, R70 ;  /* 0x000000465d297220 */ /* 0x040fe20000400000 */
[C---:B------:R-:W-:Y:S01]  /*4070*/  FMUL R26, R93.reuse, R18 ;  /* 0x000000125d1a7220 */ /* 0x040fe20000400000 */
[----:B------:R-:W-:Y:S01]  /*4080*/  @!P2 FMUL R44, R44, 16777216 ;  /* 0x4b8000002c2ca820 */ /* 0x000fe20000400000 */
[C---:B------:R-:W-:Y:S01]  /*4090*/  FMUL R40, R93.reuse, R66 ;  /* 0x000000425d287220 */ /* 0x040fe20000400000 */
[C---:B------:R-:W-:Y:S01]  /*40a0*/  FMUL R65, R93.reuse, R27 ;  /* 0x0000001b5d417220 */ /* 0x040fe20000400000 */
[C---:B------:R-:W-:Y:S01]  /*40b0*/  FMUL R70, R93.reuse, R23 ;  /* 0x000000175d467220 */ /* 0x040fe20000400000 */
[----:B------:R-:W-:Y:S01]  /*40c0*/  FMUL R18, R93, R15 ;  /* 0x0000000f5d127220 */ /* 0x000fe20000400000 */
[----:B------:R-:W-:Y:S01]  /*40d0*/  I2FP.F32.S32 R31, R46 ;  /* 0x0000002e001f7245 */ /* 0x000fe20000201400 */
[----:B------:R-:W-:Y:S01]  /*40e0*/  @!P2 FMUL R11, R11, 16777216 ;  /* 0x4b8000000b0ba820 */ /* 0x000fe20000400000 */
[----:B------:R-:W-:Y:S01]  /*40f0*/  @!P2 FMUL R7, R7, 16777216 ;  /* 0x4b8000000707a820 */ /* 0x000fe20000400000 */
[----:B------:R-:W-:Y:S01]  /*4100*/  FMUL R27, R93, R19 ;  /* 0x000000135d1b7220 */ /* 0x000fe20000400000 */
[C---:B-1----:R-:W-:Y:S01]  /*4110*/  FMUL R15, R64.reuse, R9 ;  /* 0x00000009400f7220 */ /* 0x042fe20000400000 */
[C---:B------:R-:W-:Y:S01]  /*4120*/  FMUL R8, R64.reuse, R8 ;  /* 0x0000000840087220 */ /* 0x040fe20000400000 */
[C---:B------:R-:W-:Y:S01]  /*4130*/  FMUL R23, R64.reuse, R4 ;  /* 0x0000000440177220 */ /* 0x040fe20000400000 */
[----:B------:R-:W-:Y:S01]  /*4140*/  FMUL R66, R64, R5 ;  /* 0x0000000540427220 */ /* 0x000fe20000400000 */
[----:B------:R-:W-:Y:S01]  /*4150*/  FFMA.FTZ R56, R37, 1.1920928955078125e-07, R56 ;  /* 0x3400000025387823 */ /* 0x000fe20000010038 */
[C---:B------:R-:W-:Y:S01]  /*4160*/  FMUL R10, R93.reuse, R10 ;  /* 0x0000000a5d0a7220 */ /* 0x040fe20000400000 */
[----:B------:R-:W-:Y:S01]  /*4170*/  FMUL R19, R93, R6 ;  /* 0x000000065d137220 */ /* 0x000fe20000400000 */
[----:B------:R-:W-:Y:S01]  /*4180*/  IADD3 R46, PT, PT, R63, -R46, RZ ;  /* 0x8000002e3f2e7210 */ /* 0x000fe20007ffe0ff */
[C---:B------:R-:W-:Y:S01]  /*4190*/  FMUL R37, R93.reuse, R62 ;  /* 0x0000003e5d257220 */ /* 0x040fe20000400000 */
[----:B------:R-:W-:Y:S01]  /*41a0*/  FMUL R62, R93, R44 ;  /* 0x0000002c5d3e7220 */ /* 0x000fe20000400000 */
[----:B------:R-:W-:-:S02]  /*41b0*/  IMAD.IADD R52, R57, 0x1, -R52 ;  /* 0x0000000139347824 */ /* 0x000fc400078e0a34 */
[C---:B------:R-:W-:Y:S01]  /*41c0*/  FMUL R11, R93.reuse, R11 ;  /* 0x0000000b5d0b7220 */ /* 0x040fe20000400000 */
[----:B------:R-:W-:Y:S01]  /*41d0*/  FMUL R44, R93, R7 ;  /* 0x000000075d2c7220 */ /* 0x000fe20000400000 */
[----:B------:R-:W-:Y:S01]  /*41e0*/  F2FP.F16.F32.PACK_AB R4, R8, R23 ;  /* 0x000000170804723e */ /* 0x000fe200000000ff */
[----:B------:R-:W-:Y:S01]  /*41f0*/  FADD R8, R46, -1 ;  /* 0xbf8000002e087421 */ /* 0x000fe20000000000 */
[----:B------:R-:W-:Y:S01]  /*4200*/  F2FP.F16.F32.PACK_AB R5, R15, R66 ;  /* 0x000000420f05723e */ /* 0x000fe200000000ff */
[----:B------:R-:W-:Y:S01]  /*4210*/  IMAD.MOV.U32 R15, RZ, RZ, 0x3dc6b27f ;  /* 0x3dc6b27fff0f7424 */ /* 0x000fe200078e00ff */
[----:B------:R-:W-:Y:S01]  /*4220*/  F2FP.F16.F32.PACK_AB R6, R10, R19 ;  /* 0x000000130a06723e */ /* 0x000fe200000000ff */
[----:B------:R-:W-:Y:S01]  /*4230*/  FADD R10, R52, -1 ;  /* 0xbf800000340a7421 */ /* 0x000fe20000000000 */
[----:B------:R-:W-:Y:S01]  /*4240*/  F2FP.F16.F32.PACK_AB R7, R11, R44 ;  /* 0x0000002c0b07723e */ /* 0x000fe200000000ff */
[-C--:B------:R-:W-:Y:S01]  /*4250*/  FFMA.FTZ R11, R8, R15.reuse, -0.16845393180847167969 ;  /* 0xbe2c7f30080b7423 */ /* 0x080fe2000001000f */
[----:B------:R-:W-:Y:S01]  /*4260*/  @P0 FMUL R34, R34, 0.25 ;  /* 0x3e80000022220820 */ /* 0x000fe20000400000 */
[----:B------:R-:W-:Y:S01]  /*4270*/  FFMA.FTZ R15, R10, R15, -0.16845393180847167969 ;  /* 0xbe2c7f300a0f7423 */ /* 0x000fe2000001000f */
[----:B------:R-:W-:Y:S01]  /*4280*/  @P0 FMUL R42, R42, 0.25 ;  /* 0x3e8000002a2a0820 */ /* 0x000fe20000400000 */
[----:B------:R-:W-:Y:S01]  /*4290*/  FFMA.FTZ R11, R8, R11, 0.1716887056827545166 ;  /* 0x3e2fcf2a080b7423 */ /* 0x000fe2000001000b */
[----:B------:R-:W-:Y:S01]  /*42a0*/  @P0 FMUL R48, R48, 0.25 ;  /* 0x3e80000030300820 */ /* 0x000fe20000400000 */
[----:B------:R-:W-:Y:S01]  /*42b0*/  FFMA.FTZ R15, R10, R15, 0.1716887056827545166 ;  /* 0x3e2fcf2a0a0f7423 */ /* 0x000fe2000001000f */
[----:B------:R-:W-:Y:S01]  /*42c0*/  @P0 FMUL R74, R74, 0.25 ;  /* 0x3e8000004a4a0820 */ /* 0x000fe20000400000 */
[----:B------:R-:W-:Y:S01]  /*42d0*/  FFMA.FTZ R11, R8, R11, -0.17900948226451873779 ;  /* 0xbe374e43080b7423 */ /* 0x000fe2000001000b */
[----:B------:R-:W-:Y:S01]  /*42e0*/  @P0 FMUL R79, R79, 0.25 ;  /* 0x3e8000004f4f0820 */ /* 0x000fe20000400000 */
[----:B------:R-:W-:Y:S01]  /*42f0*/  FFMA.FTZ R15, R10, R15, -0.17900948226451873779 ;  /* 0xbe374e430a0f7423 */ /* 0x000fe2000001000f */
[----:B------:R-:W-:Y:S01]  /*4300*/  @P0 FMUL R78, R78, 0.25 ;  /* 0x3e8000004e4e0820 */ /* 0x000fe20000400000 */
[----:B------:R-:W-:Y:S01]  /*4310*/  FFMA.FTZ R11, R8, R11, 0.20512372255325317383 ;  /* 0x3e520bf4080b7423 */ /* 0x000fe2000001000b */
[----:B------:R-:W-:Y:S01]  /*4320*/  @P0 FMUL R83, R83, 0.25 ;  /* 0x3e80000053530820 */ /* 0x000fe20000400000 */
[----:B------:R-:W-:Y:S01]  /*4330*/  FFMA.FTZ R15, R10, R15, 0.20512372255325317383 ;  /* 0x3e520bf40a0f7423 */ /* 0x000fe2000001000f */
[----:B------:R-:W-:Y:S01]  /*4340*/  @P0 FMUL R82, R82, 0.25 ;  /* 0x3e80000052520820 */ /* 0x000fe20000400000 */
[----:B------:R-:W-:Y:S01]  /*4350*/  FFMA.FTZ R11, R8, R11, -0.24046532809734344482 ;  /* 0xbe763c8b080b7423 */ /* 0x000fe2000001000b */
[----:B------:R-:W-:Y:S01]  /*4360*/  @P0 FMUL R87, R87, 0.25 ;  /* 0x3e80000057570820 */ /* 0x000fe20000400000 */
[----:B------:R-:W-:Y:S01]  /*4370*/  FFMA.FTZ R15, R10, R15, -0.24046532809734344482 ;  /* 0xbe763c8b0a0f7423 */ /* 0x000fe2000001000f */
[----:B------:R-:W-:Y:S01]  /*4380*/  @P0 FMUL R86, R86, 0.25 ;  /* 0x3e80000056560820 */ /* 0x000fe20000400000 */
[----:B------:R-:W-:Y:S01]  /*4390*/  FFMA.FTZ R11, R8, R11, 0.28857114911079406738 ;  /* 0x3e93bf99080b7423 */ /* 0x000fe2000001000b */
[----:B------:R-:W-:Y:S01]  /*43a0*/  @P0 FMUL R91, R91, 0.25 ;  /* 0x3e8000005b5b0820 */ /* 0x000fe20000400000 */
[----:B------:R-:W-:Y:S01]  /*43b0*/  FFMA.FTZ R15, R10, R15, 0.28857114911079406738 ;  /* 0x3e93bf990a0f7423 */ /* 0x000fe2000001000f */
[----:B------:R-:W-:Y:S01]  /*43c0*/  @P0 FMUL R90, R90, 0.25 ;  /* 0x3e8000005a5a0820 */ /* 0x000fe20000400000 */
[----:B------:R-:W-:Y:S01]  /*43d0*/  FFMA.FTZ R11, R8, R11, -0.36067417263984680176 ;  /* 0xbeb8aa49080b7423 */ /* 0x000fe2000001000b */
[----:B------:R-:W-:Y:S01]  /*43e0*/  @P0 FMUL R45, R45, 0.25 ;  /* 0x3e8000002d2d0820 */ /* 0x000fe20000400000 */
[----:B------:R-:W-:Y:S01]  /*43f0*/  FFMA.FTZ R15, R10, R15, -0.36067417263984680176 ;  /* 0xbeb8aa490a0f7423 */ /* 0x000fe2000001000f */
[----:B------:R-:W-:Y:S01]  /*4400*/  @P0 FMUL R22, R22, 0.25 ;  /* 0x3e80000016160820 */ /* 0x000fe20000400000 */
[----:B------:R-:W-:Y:S01]  /*4410*/  @P0 FMUL R14, R14, 0.25 ;  /* 0x3e8000000e0e0820 */ /* 0x000fe20000400000 */
[----:B------:R-:W-:Y:S01]  /*4420*/  FFMA.FTZ R11, R8, R11, 0.48089820146560668945 ;  /* 0x3ef6384a080b7423 */ /* 0x000fe2000001000b */
[----:B------:R-:W-:Y:S01]  /*4430*/  FFMA.FTZ R15, R10, R15, 0.48089820146560668945 ;  /* 0x3ef6384a0a0f7423 */ /* 0x000fe2000001000f */
[----:B------:R-:W-:Y:S01]  /*4440*/  @P1 FMUL R75, R75, 0.25 ;  /* 0x3e8000004b4b1820 */ /* 0x000fe20000400000 */
        /* <DEDUP_REMOVED lines=27> */
[----:B------:R-:W-:Y:S01]  /*4600*/  @!P2 FMUL R34, R34, 16777216 ;  /* 0x4b8000002222a820 */ /* 0x000fe20000400000 */
        /* <DEDUP_REMOVED lines=14> */
[----:B------:R-:W-:Y:S01]  /*46f0*/  ISETP.GE.U32.AND P1, PT, R63, 0x7f800000, PT ;  /* 0x7f8000003f00780c */ /* 0x000fe20003f26070 */
[----:B------:R-:W-:Y:S01]  /*4700*/  FFMA.FTZ R11, R8, R11, -0.72134751081466674805 ;  /* 0xbf38aa3b080b7423 */ /* 0x000fe2000001000b */
[----:B------:R-:W-:Y:S01]  /*4710*/  ISETP.GE.U32.AND P2, PT, R57, 0x7f800000, PT ;  /* 0x7f8000003900780c */ /* 0x000fe20003f46070 */
[----:B------:R-:W-:Y:S01]  /*4720*/  FFMA.FTZ R15, R10, R15, -0.72134751081466674805 ;  /* 0xbf38aa3b0a0f7423 */ /* 0x000fe2000001000f */
[----:B------:R-:W-:Y:S01]  /*4730*/  STSM.16.M88.4 [R33], R4 ;  /* 0x0000000421007844 */ /* 0x000fe20000000200 */
[----:B------:R-:W-:Y:S01]  /*4740*/  FMUL R11, R8, R11 ;  /* 0x0000000b080b7220 */ /* 0x000fe20000400000 */
[----:B------:R-:W-:Y:S01]  /*4750*/  FFMA.FTZ R54, R31, 1.1920928955078125e-07, R54 ;  /* 0x340000001f367823 */ /* 0x000fe20000010036 */
[----:B------:R-:W-:Y:S01]  /*4760*/  FMUL R15, R10, R15 ;  /* 0x0000000f0a0f7220 */ /* 0x000fe20000400000 */
[----:B------:R-:W-:Y:S01]  /*4770*/  @!P3 FMUL R28, R28, 16777216 ;  /* 0x4b8000001c1cb820 */ /* 0x000fe20000400000 */
[----:B------:R-:W-:Y:S01]  /*4780*/  FMUL R11, R8, R11 ;  /* 0x0000000b080b7220 */ /* 0x000fe20000400000 */
[----:B------:R-:W-:Y:S01]  /*4790*/  @!P3 FMUL R24, R24, 16777216 ;  /* 0x4b8000001818b820 */ /* 0x000fe20000400000 */
[----:B------:R-:W-:Y:S01]  /*47a0*/  FMUL R15, R10, R15 ;  /* 0x0000000f0a0f7220 */ /* 0x000fe20000400000 */
[----:B------:R-:W-:Y:S01]  /*47b0*/  @!P3 FMUL R16, R16, 16777216 ;  /* 0x4b8000001010b820 */ /* 0x000fe20000400000 */
[----:B------:R-:W-:Y:S01]  /*47c0*/  FFMA.FTZ R11, R8, 1.4426950216293334961, R11 ;  /* 0x3fb8aa3b080b7823 */ /* 0x000fe2000001000b */
[----:B------:R-:W-:-:S02]  /*47d0*/  @P1 IMAD.MOV.U32 R8, RZ, RZ, 0x7f800000 ;  /* 0x7f800000ff081424 */ /* 0x000fc400078e00ff */
[----:B------:R-:W-:Y:S01]  /*47e0*/  FFMA.FTZ R15, R10, 1.4426950216293334961, R15 ;  /* 0x3fb8aa3b0a0f7823 */ /* 0x000fe2000001000f */
[----:B------:R-:W-:Y:S02]  /*47f0*/  @P2 IMAD.MOV.U32 R10, RZ, RZ, 0x7f800000 ;  /* 0x7f800000ff0a2424 */ /* 0x000fe400078e00ff */
[----:B------:R-:W-:Y:S01]  /*4800*/  FADD R54, R54, R11 ;  /* 0x0000000b36367221 */ /* 0x000fe20000000000 */
[----:B------:R-:W-:Y:S01]  /*4810*/  @P1 FFMA.FTZ R54, R63, R8, +INF ;  /* 0x7f8000003f361423 */ /* 0x000fe20000010008 */
[----:B------:R-:W-:Y:S01]  /*4820*/  FADD R56, R56, R15 ;  /* 0x0000000f38387221 */ /* 0x000fe20000000000 */
[C---:B------:R-:W-:Y:S01]  /*4830*/  FSETP.NEU.AND P1, PT, R57.reuse, RZ, PT ;  /* 0x000000ff3900720b */ /* 0x040fe20003f2d000 */
[----:B------:R-:W-:Y:S01]  /*4840*/  @P2 FFMA.FTZ R56, R57, R10, +INF ;  /* 0x7f80000039382423 */ /* 0x000fe2000001000a */
[----:B------:R-:W-:Y:S01]  /*4850*/  LOP3.LUT R57, R0, 0x1ff, RZ, 0xc0, !PT ;  /* 0x000001ff00397812 */ /* 0x000fe200078ec0ff */
[----:B------:R-:W-:Y:S01]  /*4860*/  @!P3 FMUL R25, R25, 16777216 ;  /* 0x4b8000001919b820 */ /* 0x000fe20000400000 */
[----:B------:R-:W-:Y:S01]  /*4870*/  @!P3 FMUL R13, R13, 16777216 ;  /* 0x4b8000000d0db820 */ /* 0x000fe20000400000 */
[----:B------:R-:W-:Y:S01]  /*4880*/  @!P3 FMUL R17, R17, 16777216 ;  /* 0x4b8000001111b820 */ /* 0x000fe20000400000 */
[----:B------:R-:W-:Y:S01]  /*4890*/  LEA R57, R57, UR6, 0x4 ;  /* 0x0000000639397c11 */ /* 0x000fe2000f8e20ff */
[----:B------:R-:W-:Y:S01]  /*48a0*/  BAR.SYNC.DEFER_BLOCKING 0x0 ;  /* 0x0000000000007b1d */ /* 0x000fe20000010000 */
[----:B------:R-:W-:Y:S01]  /*48b0*/  @!P3 FMUL R12, R12, 16777216 ;  /* 0x4b8000000c0cb820 */ /* 0x000fe20000400000 */
[C---:B------:R-:W-:Y:S01]  /*48c0*/  FMUL R23, R64.reuse, R28 ;  /* 0x0000001c40177220 */ /* 0x040fe20000400000 */
[C---:B------:R-:W-:Y:S01]  /*48d0*/  FMUL R28, R64.reuse, R24 ;  /* 0x00000018401c7220 */ /* 0x040fe20000400000 */
[----:B------:R-:W-:Y:S01]  /*48e0*/  FMUL R9, R93, R14 ;  /* 0x0000000e5d097220 */ /* 0x000fe20000400000 */
[C---:B------:R-:W-:Y:S01]  /*48f0*/  FMUL R24, R64.reuse, R16 ;  /* 0x0000001040187220 */ /* 0x040fe20000400000 */
[C---:B------:R-:W-:Y:S01]  /*4900*/  FMUL R14, R64.reuse, R25 ;  /* 0x00000019400e7220 */ /* 0x040fe20000400000 */
[C---:B------:R-:W-:Y:S01]  /*4910*/  FMUL R16, R64.reuse, R13 ;  /* 0x0000000d40107220 */ /* 0x040fe20000400000 */
[C---:B------:R-:W-:Y:S01]  /*4920*/  FMUL R25, R64.reuse, R17 ;  /* 0x0000001140197220 */ /* 0x040fe20000400000 */
[----:B------:R-:W-:Y:S01]  /*4930*/  FMUL R13, R64, R12 ;  /* 0x0000000c400d7220 */ /* 0x000fe20000400000 */
[----:B------:R-:W-:Y:S01]  /*4940*/  F2FP.F16.F32.PACK_AB R26, R26, R9 ;  /* 0x000000091a1a723e */ /* 0x000fe200000000ff */
[----:B------:R-:W-:Y:S01]  /*4950*/  @!P3 FMUL R29, R29, 16777216 ;  /* 0x4b8000001d1db820 */ /* 0x000fe20000400000 */
[----:B------:R-:W-:Y:S01]  /*4960*/  F2FP.F16.F32.PACK_AB R27, R27, R18 ;  /* 0x000000121b1b723e */ /* 0x000fe200000000ff */
[----:B------:R-:W-:Y:S01]  /*4970*/  @!P3 FMUL R21, R21, 16777216 ;  /* 0x4b8000001515b820 */ /* 0x000fe20000400000 */
[----:B------:R-:W-:Y:S01]  /*4980*/  F2FP.F16.F32.PACK_AB R24, R24, R13 ;  /* 0x0000000d1818723e */ /* 0x000fe200000000ff */
[----:B------:R-:W-:Y:S01]  /*4990*/  @!P3 FMUL R20, R20, 16777216 ;  /* 0x4b8000001414b820 */ /* 0x000fe20000400000 */
[----:B------:R-:W-:Y:S01]  /*49a0*/  F2FP.F16.F32.PACK_AB R25, R25, R16 ;  /* 0x000000101919723e */ /* 0x000fe200000000ff */
[C---:B------:R-:W-:Y:S01]  /*49b0*/  FMUL R30, R93.reuse, R74 ;  /* 0x0000004a5d1e7220 */ /* 0x040fe20000400000 */
[C---:B------:R-:W-:Y:S01]  /*49c0*/  FMUL R74, R64.reuse, R29 ;  /* 0x0000001d404a7220 */ /* 0x040fe20000400000 */
[C---:B------:R-:W-:Y:S01]  /*49d0*/  FMUL R21, R64.reuse, R21 ;  /* 0x0000001540157220 */ /* 0x040fe20000400000 */
[----:B------:R-:W-:Y:S01]  /*49e0*/  FMUL R22, R93, R22 ;  /* 0x000000165d167220 */ /* 0x000fe20000400000 */
[----:B------:R-:W-:Y:S01]  /*49f0*/  FMUL R29, R64, R20 ;  /* 0x00000014401d7220 */ /* 0x000fe20000400000 */
[----:B------:R-:W-:Y:S01]  /*4a00*/  F2FP.F16.F32.PACK_AB R15, R65, R70 ;  /* 0x00000046410f723e */ /* 0x000fe200000000ff */
[----:B------:R-:W-:Y:S01]  /*4a10*/  @!P3 FMUL R88, R88, 16777216 ;  /* 0x4b8000005858b820 */ /* 0x000fe20000400000 */
[----:B------:R-:W0:Y:S01]  /*4a20*/  LDS.128 R4, [R57] ;  /* 0x0000000039047984 */ /* 0x000e220000000c00 */
[----:B------:R-:W-:Y:S01]  /*4a30*/  F2FP.F16.F32.PACK_AB R13, R14, R21 ;  /* 0x000000150e0d723e */ /* 0x000fe200000000ff */
[----:B------:R-:W-:Y:S01]  /*4a40*/  @!P3 FMUL R89, R89, 16777216 ;  /* 0x4b8000005959b820 */ /* 0x000fe20000400000 */
[----:B------:R-:W-:Y:S01]  /*4a50*/  F2FP.F16.F32.PACK_AB R12, R28, R29 ;  /* 0x0000001d1c0c723e */ /* 0x000fe200000000ff */
[----:B------:R-:W-:Y:S01]  /*4a60*/  BAR.SYNC.DEFER_BLOCKING 0x0 ;  /* 0x0000000000007b1d */ /* 0x000fe20000010000 */
        /* <DEDUP_REMOVED lines=13> */
[----:B------:R-:W-:Y:S01]  /*4b40*/  @!P3 FMUL R84, R84, 16777216 ;  /* 0x4b8000005454b820 */ /* 0x000fe20000400000 */
[----:B------:R-:W-:Y:S01]  /*4b50*/  @!P3 FMUL R81, R81, 16777216 ;  /* 0x4b8000005151b820 */ /* 0x000fe20000400000 */
[----:B------:R-:W-:Y:S01]  /*4b60*/  @!P3 FMUL R85, R85, 16777216 ;  /* 0x4b8000005555b820 */ /* 0x000fe20000400000 */
[C---:B------:R-:W-:Y:S01]  /*4b70*/  FMUL R46, R64.reuse, R60 ;  /* 0x0000003c402e7220 */ /* 0x040fe20000400000 */
[C---:B------:R-:W-:Y:S01]  /*4b80*/  FMUL R31, R93.reuse, R48 ;  /* 0x000000305d1f7220 */ /* 0x040fe20000400000 */
[C---:B------:R-:W-:Y:S01]  /*4b90*/  FMUL R60, R64.reuse, R68 ;  /* 0x00000044403c7220 */ /* 0x040fe20000400000 */
[C---:B------:R-:W-:Y:S01]  /*4ba0*/  FMUL R80, R64.reuse, R80 ;  /* 0x0000005040507220 */ /* 0x040fe20000400000 */
[C---:B------:R-:W-:Y:S01]  /*4bb0*/  FMUL R19, R64.reuse, R84 ;  /* 0x0000005440137220 */ /* 0x040fe20000400000 */
[C---:B------:R-:W-:Y:S01]  /*4bc0*/  FMUL R48, R93.reuse, R83 ;  /* 0x000000535d307220 */ /* 0x040fe20000400000 */
[C---:B------:R-:W-:Y:S01]  /*4bd0*/  FMUL R50, R93.reuse, R82 ;  /* 0x000000525d327220 */ /* 0x040fe20000400000 */
[----:B------:R-:W-:Y:S01]  /*4be0*/  STSM.16.M88.4 [R33], R24 ;  /* 0x0000001821007844 */ /* 0x000fe20000000200 */
[C---:B------:R-:W-:Y:S01]  /*4bf0*/  FMUL R49, R93.reuse, R87 ;  /* 0x000000575d317220 */ /* 0x040fe20000400000 */
[----:B------:R-:W-:Y:S01]  /*4c00*/  FMUL R51, R93, R86 ;  /* 0x000000565d337220 */ /* 0x000fe20000400000 */
[C---:B------:R-:W-:Y:S01]  /*4c10*/  FMUL R81, R64.reuse, R81 ;  /* 0x0000005140517220 */ /* 0x040fe20000400000 */
[----:B------:R-:W-:Y:S01]  /*4c20*/  BAR.SYNC.DEFER_BLOCKING 0x0 ;  /* 0x0000000000007b1d */ /* 0x000fe20000010000 */
        /* <DEDUP_REMOVED lines=15> */
[----:B------:R-:W-:Y:S01]  /*4d20*/  FMUL R43, R93, R78 ;  /* 0x0000004e5d2b7220 */ /* 0x000fe20000400000 */
[C---:B------:R-:W-:Y:S01]  /*4d30*/  FMUL R73, R64.reuse, R73 ;  /* 0x0000004940497220 */ /* 0x040fe20000400000 */
[C---:B------:R-:W-:Y:S01]  /*4d40*/  FMUL R72, R64.reuse, R72 ;  /* 0x0000004840487220 */ /* 0x040fe20000400000 */
[C---:B------:R-:W-:Y:S01]  /*4d50*/  FMUL R66, R64.reuse, R77 ;  /* 0x0000004d40427220 */ /* 0x040fe20000400000 */
[----:B------:R-:W-:Y:S01]  /*4d60*/  FMUL R69, R64, R76 ;  /* 0x0000004c40457220 */ /* 0x000fe20000400000 */
[----:B------:R-:W-:Y:S01]  /*4d70*/  F2FP.F16.F32.PACK_AB R30, R30, R43 ;  /* 0x0000002b1e1e723e */ /* 0x000fe200000000ff */
[----:B------:R-:W1:Y:S01]  /*4d80*/  LDC.64 R58, c[0x0][0x398] ;  /* 0x0000e600ff3a7b82 */ /* 0x000e620000000a00 */
[----:B------:R-:W-:Y:S01]  /*4d90*/  F2FP.F16.F32.PACK_AB R31, R31, R42 ;  /* 0x0000002a1f1f723e */ /* 0x000fe200000000ff */
[----:B------:R-:W2:Y:S01]  /*4da0*/  LDS.128 R8, [R57] ;  /* 0x0000000039087984 */ /* 0x000ea20000000c00 */
[----:B------:R-:W-:Y:S01]  /*4db0*/  F2FP.F16.F32.PACK_AB R28, R72, R69 ;  /* 0x00000045481c723e */ /* 0x000fe200000000ff */
[----:B------:R-:W-:Y:S01]  /*4dc0*/  IMAD R49, R92, UR5, RZ ;  /* 0x000000055c317c24 */ /* 0x000fe2000f8e02ff */
[----:B------:R-:W-:-:S03]  /*4dd0*/  F2FP.F16.F32.PACK_AB R29, R73, R66 ;  /* 0x00000042491d723e */ /* 0x000fc600000000ff */
[----:B------:R-:W-:Y:S01]  /*4de0*/  BAR.SYNC.DEFER_BLOCKING 0x0 ;  /* 0x0000000000007b1d */ /* 0x000fe20000010000 */
[----:B------:R-:W-:Y:S01]  /*4df0*/  @!P3 FMUL R53, R53, 16777216 ;  /* 0x4b8000003535b820 */ /* 0x000fe20000400000 */
[----:B------:R-:W-:Y:S01]  /*4e00*/  USHF.L.U32 UR5, UR4, 0x1, URZ ;  /* 0x0000000104057899 */ /* 0x000fe200080006ff */
[----:B------:R-:W-:Y:S01]  /*4e10*/  @!P3 FMUL R75, R75, 16777216 ;  /* 0x4b8000004b4bb820 */ /* 0x000fe20000400000 */
[----:B------:R-:W-:Y:S01]  /*4e20*/  @!P3 FMUL R71, R71, 16777216 ;  /* 0x4b8000004747b820 */ /* 0x000fe20000400000 */
[C---:B------:R-:W-:Y:S01]  /*4e30*/  FMUL R53, R64.reuse, R53 ;  /* 0x0000003540357220 */ /* 0x040fe20000400000 */
[----:B------:R-:W-:Y:S02]  /*4e40*/  @!P3 FMUL R47, R47, 16777216 ;  /* 0x4b8000002f2fb820 */ /* 0x000fe40000400000 */
[----:B------:R-:W3:Y:S01]  /*4e50*/  LDC R48, c[0x0][0x3e8] ;  /* 0x0000fa00ff307b82 */ /* 0x000ee20000000800 */
[----:B------:R-:W-:Y:S01]  /*4e60*/  FMUL R34, R93, R34 ;  /* 0x000000225d227220 */ /* 0x000fe20000400000 */
[C---:B------:R-:W-:Y:S01]  /*4e70*/  FMUL R44, R64.reuse, R75 ;  /* 0x0000004b402c7220 */ /* 0x040fe20000400000 */
[C---:B------:R-:W-:Y:S01]  /*4e80*/  FMUL R45, R64.reuse, R71 ;  /* 0x00000047402d7220 */ /* 0x040fe20000400000 */
[----:B------:R-:W-:Y:S01]  /*4e90*/  FMUL R47, R64, R47 ;  /* 0x0000002f402f7220 */ /* 0x000fe20000400000 */
[----:B------:R-:W-:-:S02]  /*4ea0*/  FSETP.NEU.AND P0, PT, R63, RZ, PT ;  /* 0x000000ff3f00720b */ /* 0x000fc40003f0d000 */
[----:B------:R-:W-:Y:S02]  /*4eb0*/  F2FP.F16.F32.PACK_AB R62, R34, R37 ;  /* 0x00000025223e723e */ /* 0x000fe400000000ff */
[----:B------:R-:W-:Y:S02]  /*4ec0*/  F2FP.F16.F32.PACK_AB R61, R44, R47 ;  /* 0x0000002f2c3d723e */ /* 0x000fe400000000ff */
[----:B------:R-:W-:Y:S02]  /*4ed0*/  F2FP.F16.F32.PACK_AB R63, R36, R35 ;  /* 0x00000023243f723e */ /* 0x000fe400000000ff */
[----:B0-----:R-:W-:Y:S02]  /*4ee0*/  PRMT R50, R7, 0x7632, R50 ;  /* 0x0000763207327816 */ /* 0x001fe40000000032 */
[----:B------:R-:W-:Y:S01]  /*4ef0*/  FSEL R54, R54, -INF , P0 ;  /* 0xff80000036367808 */ /* 0x000fe20000000000 */
[----:B------:R-:W-:Y:S01]  /*4f00*/  STSM.16.M88.4 [R33], R12 ;  /* 0x0000000c21007844 */ /* 0x000fe20000000200 */
[----:B------:R-:W-:Y:S01]  /*4f10*/  BAR.SYNC.DEFER_BLOCKING 0x0 ;  /* 0x0000000000007b1d */ /* 0x000fe20000010000 */
[----:B------:R-:W-:-:S05]  /*4f20*/  LOP3.LUT P0, RZ, R0, 0x100, RZ, 0xc0, !PT ;  /* 0x0000010000ff7812 */ /* 0x000fca000780c0ff */
[----:B------:R-:W0:Y:S02]  /*4f30*/  LDS.128 R12, [R57] ;  /* 0x00000000390c7984 */ /* 0x000e240000000c00 */
[----:B------:R-:W-:Y:S06]  /*4f40*/  BAR.SYNC.DEFER_BLOCKING 0x0 ;  /* 0x0000000000007b1d */ /* 0x000fec0000010000 */
[----:B------:R4:W-:Y:S02]  /*4f50*/  STSM.16.M88.4 [R33], R20 ;  /* 0x0000001421007844 */ /* 0x0009e40000000200 */
[----:B------:R-:W-:Y:S01]  /*4f60*/  BAR.SYNC.DEFER_BLOCKING 0x0 ;  /* 0x0000000000007b1d */ /* 0x000fe20000010000 */
[----:B----4-:R-:W-:Y:S01]  /*4f70*/  IMAD.SHL.U32 R21, R49, 0x2, RZ ;  /* 0x0000000231157824 */ /* 0x010fe200078e00ff */
[----:B------:R-:W-:-:S02]  /*4f80*/  F2FP.F16.F32.PACK_AB R20, R53, R60 ;  /* 0x0000003c3514723e */ /* 0x000fc400000000ff */
[----:B------:R-:W-:Y:S02]  /*4f90*/  F2FP.F16.F32.PACK_AB R22, R40, R41 ;  /* 0x000000292816723e */ /* 0x000fe400000000ff */
[----:B-1----:R-:W-:Y:S01]  /*4fa0*/  IADD3 R42, P2, P3, R21, UR5, R58 ;  /* 0x00000005152a7c10 */ /* 0x002fe2000fb5e03a */
[----:B------:R-:W-:Y:S01]  /*4fb0*/  UIMAD.WIDE UR4, UR4, 0x2, URZ ;  /* 0x00000002040478a5 */ /* 0x000fe2000f8e02ff */
[----:B------:R-:W-:Y:S02]  /*4fc0*/  F2FP.F16.F32.PACK_AB R21, R52, R55 ;  /* 0x000000373415723e */ /* 0x000fe400000000ff */
[----:B------:R-:W-:Y:S01]  /*4fd0*/  F2FP.F16.F32.PACK_AB R23, R38, R39 ;  /* 0x000000272617723e */ /* 0x000fe200000000ff */
[----:B------:R-:W-:Y:S01]  /*4fe0*/  IMAD.HI R38, R49, 0x2, RZ ;  /* 0x0000000231267827 */ /* 0x000fe200078e02ff */
[----:B------:R-:W-:Y:S01]  /*4ff0*/  SHF.R.U32.HI R40, RZ, 0x8, R0 ;  /* 0x00000008ff287819 */ /* 0x000fe20000011600 */
[----:B------:R-:W1:Y:S01]  /*5000*/  LDS.128 R24, [R57] ;  /* 0x0000000039187984 */ /* 0x000e620000000c00 */
[----:B------:R-:W-:-:S02]  /*5010*/  F2FP.F16.F32.PACK_AB R60, R45, R46 ;  /* 0x0000002e2d3c723e */ /* 0x000fc400000000ff */
[----:B------:R-:W-:Y:S01]  /*5020*/  SGXT.U32 R39, R40, 0x1 ;  /* 0x000000012827781a */ /* 0x000fe20000000000 */
[----:B------:R-:W-:Y:S01]  /*5030*/  BAR.SYNC.DEFER_BLOCKING 0x0 ;  /* 0x0000000000007b1d */ /* 0x000fe20000010000 */
[----:B------:R-:W-:Y:S02]  /*5040*/  IADD3.X R38, PT, PT, R38, UR5, R59, P2, P3 ;  /* 0x0000000526267c10 */ /* 0x000fe400097e643b */
[----:B------:R-:W-:Y:S01]  /*5050*/  PRMT R49, R6, 0x7632, R49 ;  /* 0x0000763206317816 */ /* 0x000fe20000000031 */
[----:B---3--:R-:W-:Y:S02]  /*5060*/  IMAD R39, R39, R48, RZ ;  /* 0x0000003027277224 */ /* 0x008fe400078e02ff */
[----:B------:R-:W3:Y:S02]  /*5070*/  LDCU UR4, c[0x0][0x3ec] ;  /* 0x00007d80ff0477ac */ /* 0x000ee40008000800 */
[----:B------:R-:W-:Y:S01]  /*5080*/  IMAD R43, R48, 0x2, R39 ;  /* 0x00000002302b7824 */ /* 0x000fe200078e0227 */
[----:B------:R-:W-:-:S03]  /*5090*/  LEA R40, P2, R39, R42, 0x1 ;  /* 0x0000002a27287211 */ /* 0x000fc600078408ff */
[C---:B------:R-:W-:Y:S01]  /*50a0*/  IMAD R37, R48.reuse, 0x2, R43 ;  /* 0x0000000230257824 */ /* 0x040fe200078e022b */
[----:B------:R-:W-:Y:S02]  /*50b0*/  LEA.HI.X.SX32 R41, R39, R38, 0x1, P2 ;  /* 0x0000002627297211 */ /* 0x000fe400010f0eff */
[-C--:B------:R-:W-:Y:S02]  /*50c0*/  LEA R34, P2, R43, R42.reuse, 0x1 ;  /* 0x0000002a2b227211 */ /* 0x080fe400078408ff */
[C---:B------:R-:W-:Y:S02]  /*50d0*/  LEA R39, R48.reuse, R37, 0x1 ;  /* 0x0000002530277211 */ /* 0x040fe400078e08ff */
[----:B------:R-:W-:Y:S02]  /*50e0*/  LEA R36, P3, R37, R42, 0x1 ;  /* 0x0000002a25247211 */ /* 0x000fe400078608ff */
[----:B------:R-:W-:Y:S01]  /*50f0*/  LEA.HI.X.SX32 R35, R43, R38, 0x1, P2 ;  /* 0x000000262b237211 */ /* 0x000fe200010f0eff */
[----:B------:R-:W-:Y:S01]  /*5100*/  IMAD R43, R48, 0x2, R39 ;  /* 0x00000002302b7824 */ /* 0x000fe200078e0227 */
[----:B------:R-:W-:Y:S01]  /*5110*/  LEA R44, P2, R39, R42, 0x1 ;  /* 0x0000002a272c7211 */ /* 0x000fe200078408ff */
[----:B------:R-:W-:Y:S01]  /*5120*/  STSM.16.M88.4 [R33], R16 ;  /* 0x0000001021007844 */ /* 0x000fe20000000200 */
[-C--:B------:R-:W-:Y:S01]  /*5130*/  LEA.HI.X.SX32 R37, R37, R38.reuse, 0x1, P3 ;  /* 0x0000002625257211 */ /* 0x080fe200018f0eff */
[----:B---3--:R-:W-:Y:S01]  /*5140*/  UIMAD UR4, UR7, UR4, URZ ;  /* 0x00000004070472a4 */ /* 0x008fe2000f8e02ff */
[----:B------:R-:W-:Y:S01]  /*5150*/  LEA.HI.X.SX32 R45, R39, R38, 0x1, P2 ;  /* 0x00000026272d7211 */ /* 0x000fe200010f0eff */
[----:B------:R-:W-:Y:S01]  /*5160*/  BAR.SYNC.DEFER_BLOCKING 0x0 ;  /* 0x0000000000007b1d */ /* 0x000fe20000010000 */
[----:B------:R-:W-:Y:S01]  /*5170*/  LEA R46, P2, R43, R42, 0x1 ;  /* 0x0000002a2b2e7211 */ /* 0x000fe200078408ff */
[----:B------:R-:W-:-:S02]  /*5180*/  USHF.L.U32 UR7, UR4, 0x2, URZ ;  /* 0x0000000204077899 */ /* 0x000fc400080006ff */
[----:B------:R-:W-:Y:S01]  /*5190*/  UIMAD.WIDE UR4, UR4, 0x4, URZ ;  /* 0x00000004040478a5 */ /* 0x000fe2000f8e02ff */
[----:B------:R-:W-:Y:S01]  /*51a0*/  LEA.HI.X.SX32 R47, R43, R38, 0x1, P2 ;  /* 0x000000262b2f7211 */ /* 0x000fe200010f0eff */
[----:B------:R-:W3:Y:S02]  /*51b0*/  LDS.128 R16, [R57] ;  /* 0x0000000039107984 */ /* 0x000ee40000000c00 */
[----:B------:R-:W-:Y:S06]  /*51c0*/  BAR.SYNC.DEFER_BLOCKING 0x0 ;  /* 0x0000000000007b1d */ /* 0x000fec0000010000 */
[----:B------:R-:W-:Y:S02]  /*51d0*/  STSM.16.M88.4 [R33], R28 ;  /* 0x0000001c21007844 */ /* 0x000fe40000000200 */
[----:B------:R-:W-:Y:S06]  /*51e0*/  BAR.SYNC.DEFER_BLOCKING 0x0 ;  /* 0x0000000000007b1d */ /* 0x000fec0000010000 */
[----:B------:R-:W4:Y:S02]  /*51f0*/  LDS.128 R28, [R57] ;  /* 0x00000000391c7984 */ /* 0x000f240000000c00 */
[----:B------:R-:W-:Y:S06]  /*5200*/  BAR.SYNC.DEFER_BLOCKING 0x0 ;  /* 0x0000000000007b1d */ /* 0x000fec0000010000 */
[----:B------:R-:W-:Y:S02]  /*5210*/  STSM.16.M88.4 [R33], R20 ;  /* 0x0000001421007844 */ /* 0x000fe40000000200 */
[----:B------:R-:W-:Y:S06]  /*5220*/  BAR.SYNC.DEFER_BLOCKING 0x0 ;  /* 0x0000000000007b1d */ /* 0x000fec0000010000 */
[----:B------:R-:W-:Y:S02]  /*5230*/  LDS.128 R20, [R57] ;  /* 0x0000000039147984 */ /* 0x000fe40000000c00 */
[----:B------:R-:W-:Y:S06]  /*5240*/  BAR.SYNC.DEFER_BLOCKING 0x0 ;  /* 0x0000000000007b1d */ /* 0x000fec0000010000 */
[----:B------:R5:W-:Y:S02]  /*5250*/  STSM.16.M88.4 [R33], R60 ;  /* 0x0000003c21007844 */ /* 0x000be40000000200 */
[----:B------:R-:W-:Y:S01]  /*5260*/  BAR.SYNC.DEFER_BLOCKING 0x0 ;  /* 0x0000000000007b1d */ /* 0x000fe20000010000 */
[----:B-----5:R-:W-:-:S05]  /*5270*/  IMAD R33, R48, 0x2, R43 ;  /* 0x0000000230217824 */ /* 0x020fca00078e022b */
[----:B------:R5:W-:Y:S04]  /*5280*/  STG.E.U16 desc[UR8][R40.64], R4 ;  /* 0x0000000428007986 */ /* 0x000be8000c101508 */
[----:B------:R0:W-:Y:S04]  /*5290*/  STG.E.U16 desc[UR8][R34.64], R5 ;  /* 0x0000000522007986 */ /* 0x0001e8000c101508 */
[----:B------:R1:W-:Y:S01]  /*52a0*/  STG.E.U16 desc[UR8][R36.64], R6 ;  /* 0x0000000624007986 */ /* 0x0003e2000c101508 */
[----:B-----5:R-:W-:-:S03]  /*52b0*/  PRMT R41, R5, 0x7632, R41 ;  /* 0x0000763205297816 */ /* 0x020fc60000000029 */
[----:B------:R-:W-:Y:S01]  /*52c0*/  STG.E.U16 desc[UR8][R44.64], R7 ;  /* 0x000000072c007986 */ /* 0x000fe2000c101508 */
[----:B0-----:R-:W-:Y:S01]  /*52d0*/  IMAD R35, R48, 0x2, R33 ;  /* 0x0000000230237824 */ /* 0x001fe200078e0221 */
[----:B-1----:R-:W-:Y:S02]  /*52e0*/  PRMT R37, R4, 0x7632, R37 ;  /* 0x0000763204257816 */ /* 0x002fe40000000025 */
[----:B------:R-:W-:-:S03]  /*52f0*/  LEA R4, P2, R33, R42, 0x1 ;  /* 0x0000002a21047211 */ /* 0x000fc600078408ff */
[----:B------:R0:W-:Y:S01]  /*5300*/  STG.E.U16 desc[UR8][R46.64], R37 ;  /* 0x000000252e007986 */ /* 0x0001e2000c101508 */
[----:B------:R-:W-:Y:S02]  /*5310*/  LEA.HI.X.SX32 R5, R33, R38, 0x1, P2 ;  /* 0x0000002621057211 */ /* 0x000fe400010f0eff */
[C---:B------:R-:W-:Y:S02]  /*5320*/  LEA R33, R48.reuse, R35, 0x1 ;  /* 0x0000002330217211 */ /* 0x040fe400078e08ff */
[C---:B------:R-:W-:Y:S01]  /*5330*/  LEA R34, P2, R35.reuse, R42, 0x1 ;  /* 0x0000002a23227211 */ /* 0x040fe200078408ff */
[----:B------:R1:W-:Y:S02]  /*5340*/  STG.E.U16 desc[UR8][R4.64], R41 ;  /* 0x0000002904007986 */ /* 0x0003e4000c101508 */
[C---:B------:R-:W-:Y:S01]  /*5350*/  IMAD R39, R48.reuse, 0x2, R33 ;  /* 0x0000000230277824 */ /* 0x040fe200078e0221 */
[----:B------:R-:W-:Y:S02]  /*5360*/  LEA.HI.X.SX32 R35, R35, R38, 0x1, P2 ;  /* 0x0000002623237211 */ /* 0x000fe400010f0eff */
[-C--:B------:R-:W-:Y:S01]  /*5370*/  LEA R36, P2, R33, R42.reuse, 0x1 ;  /* 0x0000002a21247211 */ /* 0x080fe200078408ff */
[C---:B------:R-:W-:Y:S01]  /*5380*/  IMAD R43, R48.reuse, 0x2, R39 ;  /* 0x00000002302b7824 */ /* 0x040fe200078e0227 */
[----:B------:R-:W-:Y:S01]  /*5390*/  LEA R40, P3, R39, R42, 0x1 ;  /* 0x0000002a27287211 */ /* 0x000fe200078608ff */
[----:B------:R5:W-:Y:S01]  /*53a0*/  STG.E.U16 desc[UR8][R34.64], R49 ;  /* 0x0000003122007986 */ /* 0x000be2000c101508 */
[----:B0-----:R-:W-:Y:S01]  /*53b0*/  LEA.HI.X.SX32 R37, R33, R38, 0x1, P2 ;  /* 0x0000002621257211 */ /* 0x001fe200010f0eff */
[----:B------:R-:W-:Y:S01]  /*53c0*/  IMAD R33, R48, 0x2, R43 ;  /* 0x0000000230217824 */ /* 0x000fe200078e022b */
[----:B------:R-:W-:-:S02]  /*53d0*/  LEA R6, P2, R43, R42, 0x1 ;  /* 0x0000002a2b067211 */ /* 0x000fc400078408ff */
[----:B-1----:R-:W-:Y:S01]  /*53e0*/  LEA.HI.X.SX32 R41, R39, R38, 0x1, P3 ;  /* 0x0000002627297211 */ /* 0x002fe200018f0eff */
[----:B------:R0:W-:Y:S01]  /*53f0*/  STG.E.U16 desc[UR8][R36.64], R50 ;  /* 0x0000003224007986 */ /* 0x0001e2000c101508 */
[C---:B------:R-:W-:Y:S02]  /*5400*/  LEA R44, P3, R33.reuse, R42, 0x1 ;  /* 0x0000002a212c7211 */ /* 0x040fe400078608ff */
[C---:B------:R-:W-:Y:S01]  /*5410*/  LEA R5, R48.reuse, R33, 0x1 ;  /* 0x0000002130057211 */ /* 0x040fe200078e08ff */
[----:B--2---:R1:W-:Y:S01]  /*5420*/  STG.E.U16 desc[UR8][R40.64], R8 ;  /* 0x0000000828007986 */ /* 0x0043e2000c101508 */
[-C--:B------:R-:W-:Y:S02]  /*5430*/  LEA.HI.X.SX32 R45, R33, R38.reuse, 0x1, P3 ;  /* 0x00000026212d7211 */ /* 0x080fe400018f0eff */
[----:B------:R-:W-:Y:S01]  /*5440*/  LEA.HI.X.SX32 R7, R43, R38, 0x1, P2 ;  /* 0x000000262b077211 */ /* 0x000fe200010f0eff */
[----:B------:R-:W-:Y:S01]  /*5450*/  IMAD R33, R48, 0x2, R5 ;  /* 0x0000000230217824 */ /* 0x000fe200078e0205 */
[----:B------:R-:W-:-:S02]  /*5460*/  LEA R4, P2, R5, R42, 0x1 ;  /* 0x0000002a05047211 */ /* 0x000fc400078408ff */
[----:B------:R-:W-:Y:S01]  /*5470*/  PRMT R46, R8, 0x7632, R46 ;  /* 0x00007632082e7816 */ /* 0x000fe2000000002e */
[C---:B------:R-:W-:Y:S01]  /*5480*/  IMAD R39, R48.reuse, 0x2, R33 ;  /* 0x0000000230277824 */ /* 0x040fe200078e0221 */
[----:B------:R-:W-:Y:S01]  /*5490*/  LEA.HI.X.SX32 R5, R5, R38, 0x1, P2 ;  /* 0x0000002605057211 */ /* 0x000fe200010f0eff */
[----:B------:R2:W-:Y:S01]  /*54a0*/  STG.E.U16 desc[UR8][R6.64], R9 ;  /* 0x0000000906007986 */ /* 0x0005e2000c101508 */
[----:B-----5:R-:W-:Y:S01]  /*54b0*/  LEA R34, P2, R33, R42, 0x1 ;  /* 0x0000002a21227211 */ /* 0x020fe200078408ff */
[C---:B0-----:R-:W-:Y:S01]  /*54c0*/  IMAD R37, R48.reuse, 0x2, R39 ;  /* 0x0000000230257824 */ /* 0x041fe200078e0227 */
[----:B------:R-:W-:Y:S01]  /*54d0*/  PRMT R49, R9, 0x7632, R49 ;  /* 0x0000763209317816 */ /* 0x000fe20000000031 */
[----:B------:R0:W-:Y:S01]  /*54e0*/  STG.E.U16 desc[UR8][R44.64], R10 ;  /* 0x0000000a2c007986 */ /* 0x0001e2000c101508 */
[----:B------:R-:W-:Y:S02]  /*54f0*/  LEA.HI.X.SX32 R35, R33, R38, 0x1, P2 ;  /* 0x0000002621237211 */ /* 0x000fe400010f0eff */
[----:B-1----:R-:W-:Y:S01]  /*5500*/  LEA R41, R48, R37, 0x1 ;  /* 0x0000002530297211 */ /* 0x002fe200078e08ff */
[----:B------:R1:W-:Y:S01]  /*5510*/  STG.E.U16 desc[UR8][R4.64], R11 ;  /* 0x0000000b04007986 */ /* 0x0003e2000c101508 */
[----:B------:R-:W-:-:S02]  /*5520*/  LEA R8, P3, R37, R42, 0x1 ;  /* 0x0000002a25087211 */ /* 0x000fc400078608ff */
[----:B------:R-:W-:Y:S01]  /*5530*/  PRMT R40, R10, 0x7632, R40 ;  /* 0x000076320a287816 */ /* 0x000fe20000000028 */
[C---:B------:R-:W-:Y:S01]  /*5540*/  IMAD R33, R48.reuse, 0x2, R41 ;  /* 0x0000000230217824 */ /* 0x040fe200078e0229 */
[----:B--2---:R-:W-:Y:S01]  /*5550*/  LEA R6, P2, R39, R42, 0x1 ;  /* 0x0000002a27067211 */ /* 0x004fe200078408ff */
[----:B------:R2:W-:Y:S01]  /*5560*/  STG.E.U16 desc[UR8][R34.64], R46 ;  /* 0x0000002e22007986 */ /* 0x0005e2000c101508 */
[-C--:B------:R-:W-:Y:S01]  /*5570*/  LEA.HI.X.SX32 R9, R37, R38.reuse, 0x1, P3 ;  /* 0x0000002625097211 */ /* 0x080fe200018f0eff */
[C---:B------:R-:W-:Y:S01]  /*5580*/  IMAD R43, R48.reuse, 0x2, R33 ;  /* 0x00000002302b7824 */ /* 0x040fe200078e0221 */
[----:B------:R-:W-:Y:S02]  /*5590*/  LEA.HI.X.SX32 R7, R39, R38, 0x1, P2 ;  /* 0x0000002627077211 */ /* 0x000fe400010f0eff */
[----:B------:R-:W-:Y:S01]  /*55a0*/  LEA R36, P2, R41, R42, 0x1 ;  /* 0x0000002a29247211 */ /* 0x000fe200078408ff */
[----:B------:R-:W-:Y:S01]  /*55b0*/  IMAD R39, R48, 0x2, R43 ;  /* 0x0000000230277824 */ /* 0x000fe200078e022b */
[----:B------:R-:W-:Y:S01]  /*55c0*/  PRMT R50, R11, 0x7632, R50 ;  /* 0x000076320b327816 */ /* 0x000fe20000000032 */
[----:B------:R5:W-:Y:S01]  /*55d0*/  STG.E.U16 desc[UR8][R6.64], R49 ;  /* 0x0000003106007986 */ /* 0x000be2000c101508 */
[----:B------:R-:W-:-:S02]  /*55e0*/  LEA.HI.X.SX32 R37, R41, R38, 0x1, P2 ;  /* 0x0000002629257211 */ /* 0x000fc400010f0eff */
[C---:B0-----:R-:W-:Y:S01]  /*55f0*/  LEA R45, R48.reuse, R39, 0x1 ;  /* 0x00000027302d7211 */ /* 0x041fe200078e08ff */
[----:B------:R0:W-:Y:S01]  /*5600*/  STG.E.U16 desc[UR8][R8.64], R40 ;  /* 0x0000002808007986 */ /* 0x0001e2000c101508 */
[-C--:B-1----:R-:W-:Y:S02]  /*5610*/  LEA R4, P2, R33, R42.reuse, 0x1 ;  /* 0x0000002a21047211 */ /* 0x082fe400078408ff */
[----:B--2---:R-:W-:Y:S01]  /*5620*/  LEA R34, P3, R39, R42, 0x1 ;  /* 0x0000002a27227211 */ /* 0x004fe200078608ff */
[C---:B------:R-:W-:Y:S01]  /*5630*/  IMAD R41, R48.reuse, 0x2, R45 ;  /* 0x0000000230297824 */ /* 0x040fe200078e022d */
[----:B------:R-:W-:Y:S01]  /*5640*/  LEA.HI.X.SX32 R5, R33, R38, 0x1, P2 ;  /* 0x0000002621057211 */ /* 0x000fe200010f0eff */
[----:B------:R1:W-:Y:S01]  /*5650*/  STG.E.U16 desc[UR8][R36.64], R50 ;  /* 0x0000003224007986 */ /* 0x0003e2000c101508 */
[----:B------:R-:W-:Y:S01]  /*5660*/  LEA R10, P2, R43, R42, 0x1 ;  /* 0x0000002a2b0a7211 */ /* 0x000fe200078408ff */
[C---:B------:R-:W-:Y:S01]  /*5670*/  IMAD R47, R48.reuse, 0x2, R41 ;  /* 0x00000002302f7824 */ /* 0x040fe200078e0229 */
[-C--:B------:R-:W-:Y:S01]  /*5680*/  LEA.HI.X.SX32 R35, R39, R38.reuse, 0x1, P3 ;  /* 0x0000002627237211 */ /* 0x080fe200018f0eff */
[----:B------:R2:W-:Y:S01]  /*5690*/  STG.E.U16 desc[UR8][R4.64], R12 ;  /* 0x0000000c04007986 */ /* 0x0005e2000c101508 */
[----:B------:R-:W-:Y:S01]  /*56a0*/  LEA.HI.X.SX32 R11, R43, R38, 0x1, P2 ;  /* 0x000000262b0b7211 */ /* 0x000fe200010f0eff */
[----:B------:R-:W-:Y:S01]  /*56b0*/  IMAD R33, R48, 0x2, R47 ;  /* 0x0000000230217824 */ /* 0x000fe200078e022f */
[----:B-----5:R-:W-:-:S02]  /*56c0*/  LEA R6, P2, R45, R42, 0x1 ;  /* 0x0000002a2d067211 */ /* 0x020fc400078408ff */
[----:B0-----:R-:W-:Y:S01]  /*56d0*/  PRMT R40, R14, 0x7632, R40 ;  /* 0x000076320e287816 */ /* 0x001fe20000000028 */
[----:B------:R0:W-:Y:S01]  /*56e0*/  STG.E.U16 desc[UR8][R10.64], R13 ;  /* 0x0000000d0a007986 */ /* 0x0001e2000c101508 */
[C---:B------:R-:W-:Y:S02]  /*56f0*/  LEA R43, R48.reuse, R33, 0x1 ;  /* 0x00000021302b7211 */ /* 0x040fe400078e08ff */
[----:B------:R-:W-:Y:S01]  /*5700*/  LEA.HI.X.SX32 R7, R45, R38, 0x1, P2 ;  /* 0x000000262d077211 */ /* 0x000fe200010f0eff */
[----:B------:R-:W-:Y:S01]  /*5710*/  STG.E.U16 desc[UR8][R34.64], R14 ;  /* 0x0000000e22007986 */ /* 0x000fe2000c101508 */
[----:B------:R-:W-:Y:S01]  /*5720*/  LEA R8, P2, R41, R42, 0x1 ;  /* 0x0000002a29087211 */ /* 0x000fe200078408ff */
[C---:B------:R-:W-:Y:S01]  /*5730*/  IMAD R39, R48.reuse, 0x2, R43 ;  /* 0x0000000230277824 */ /* 0x040fe200078e022b */
[----:B-1----:R-:W-:Y:S01]  /*5740*/  PRMT R36, R13, 0x7632, R36 ;  /* 0x000076320d247816 */ /* 0x002fe20000000024 */
[----:B------:R1:W-:Y:S01]  /*5750*/  STG.E.U16 desc[UR8][R6.64], R15 ;  /* 0x0000000f06007986 */ /* 0x0003e2000c101508 */
[----:B------:R-:W-:Y:S01]  /*5760*/  LEA.HI.X.SX32 R9, R41, R38, 0x1, P2 ;  /* 0x0000002629097211 */ /* 0x000fe200010f0eff */
[----:B------:R-:W-:Y:S01]  /*5770*/  IMAD R49, R48, 0x2, R39 ;  /* 0x0000000230317824 */ /* 0x000fe200078e0227 */
[----:B--2---:R-:W-:-:S02]  /*5780*/  LEA R4, P2, R47, R42, 0x1 ;  /* 0x0000002a2f047211 */ /* 0x004fc400078408ff */
[----:B0-----:R-:W-:Y:S01]  /*5790*/  PRMT R11, R12, 0x7632, R11 ;  /* 0x000076320c0b7816 */ /* 0x001fe2000000000b */
[C---:B------:R-:W-:Y:S01]  /*57a0*/  IMAD R37, R48.reuse, 0x2, R49 ;  /* 0x0000000230257824 */ /* 0x040fe200078e0231 */
[----:B------:R-:W-:Y:S02]  /*57b0*/  LEA.HI.X.SX32 R5, R47, R38, 0x1, P2 ;  /* 0x000000262f057211 */ /* 0x000fe400010f0eff */
[C---:B------:R-:W-:Y:S01]  /*57c0*/  LEA R12, P2, R43.reuse, R42, 0x1 ;  /* 0x0000002a2b0c7211 */ /* 0x040fe200078408ff */
[----:B------:R0:W-:Y:S01]  /*57d0*/  STG.E.U16 desc[UR8][R8.64], R11 ;  /* 0x0000000b08007986 */ /* 0x0001e2000c101508 */
[C---:B------:R-:W-:Y:S02]  /*57e0*/  LEA R45, R48.reuse, R37, 0x1 ;  /* 0x00000025302d7211 */ /* 0x040fe400078e08ff */
[----:B------:R-:W-:Y:S01]  /*57f0*/  LEA.HI.X.SX32 R13, R43, R38, 0x1, P2 ;  /* 0x000000262b0d7211 */ /* 0x000fe200010f0eff */
[----:B------:R2:W-:Y:S01]  /*5800*/  STG.E.U16 desc[UR8][R4.64], R36 ;  /* 0x0000002404007986 */ /* 0x0005e2000c101508 */
[-C--:B-1----:R-:W-:Y:S01]  /*5810*/  LEA R6, P2, R39, R42.reuse, 0x1 ;  /* 0x0000002a27067211 */ /* 0x082fe200078408ff */
[----:B------:R-:W-:Y:S01]  /*5820*/  IMAD R35, R48, 0x2, R45 ;  /* 0x0000000230237824 */ /* 0x000fe200078e022d */
[----:B------:R-:W-:-:S02]  /*5830*/  LEA R10, P3, R33, R42, 0x1 ;  /* 0x0000002a210a7211 */ /* 0x000fc400078608ff */
[----:B------:R-:W-:Y:S01]  /*5840*/  LEA.HI.X.SX32 R7, R39, R38, 0x1, P2 ;  /* 0x0000002627077211 */ /* 0x000fe200010f0eff */
[C---:B------:R-:W-:Y:S01]  /*5850*/  IMAD R41, R48.reuse, 0x2, R35 ;  /* 0x0000000230297824 */ /* 0x040fe200078e0223 */
[----:B------:R-:W-:Y:S02]  /*5860*/  PRMT R44, R15, 0x7632, R44 ;  /* 0x000076320f2c7816 */ /* 0x000fe4000000002c */
[----:B0-----:R-:W-:Y:S01]  /*5870*/  LEA R8, P2, R49, R42, 0x1 ;  /* 0x0000002a31087211 */ /* 0x001fe200078408ff */
[C---:B------:R-:W-:Y:S01]  /*5880*/  IMAD R47, R48.reuse, 0x2, R41 ;  /* 0x00000002302f7824 */ /* 0x040fe200078e0229 */
[-C--:B------:R-:W-:Y:S02]  /*5890*/  LEA.HI.X.SX32 R11, R33, R38.reuse, 0x1, P3 ;  /* 0x00000026210b7211 */ /* 0x080fe400018f0eff */
[----:B------:R-:W-:Y:S02]  /*58a0*/  LEA.HI.X.SX32 R9, R49, R38, 0x1, P2 ;  /* 0x0000002631097211 */ /* 0x000fe400010f0eff */
[----:B------:R-:W-:Y:S01]  /*58b0*/  LEA R51, R48, R47, 0x1 ;  /* 0x0000002f30337211 */ /* 0x000fe200078e08ff */
[----:B------:R0:W-:Y:S01]  /*58c0*/  STG.E.U16 desc[UR8][R10.64], R40 ;  /* 0x000000280a007986 */ /* 0x0001e2000c101508 */
[----:B------:R-:W-:-:S02]  /*58d0*/  LEA R14, P3, R37, R42, 0x1 ;  /* 0x0000002a250e7211 */ /* 0x000fc400078608ff */
[----:B--2---:R-:W-:Y:S01]  /*58e0*/  PRMT R5, R24, 0x7632, R5 ;  /* 0x0000763218057816 */ /* 0x004fe20000000005 */
[----:B------:R-:W-:Y:S01]  /*58f0*/  IMAD R43, R48, 0x2, R51 ;  /* 0x00000002302b7824 */ /* 0x000fe200078e0233 */
[----:B------:R-:W-:Y:S01]  /*5900*/  LEA.HI.X.SX32 R15, R37, R38, 0x1, P3 ;  /* 0x00000026250f7211 */ /* 0x000fe200018f0eff */
[----:B------:R1:W-:Y:S01]  /*5910*/  STG.E.U16 desc[UR8][R12.64], R44 ;  /* 0x0000002c0c007986 */ /* 0x0003e2000c101508 */
[----:B------:R-:W-:Y:S01]  /*5920*/  PRMT R34, R26, 0x7632, R34 ;  /* 0x000076321a227816 */ /* 0x000fe20000000022 */
[C---:B------:R-:W-:Y:S01]  /*5930*/  IMAD R53, R48.reuse, 0x2, R43 ;  /* 0x0000000230357824 */ /* 0x040fe200078e022b */
[----:B------:R-:W-:Y:S01]  /*5940*/  PRMT R33, R27, 0x7632, R33 ;  /* 0x000076321b217816 */ /* 0x000fe20000000021 */
[----:B------:R2:W-:Y:S02]  /*5950*/  STG.E.U16 desc[UR8][R6.64], R24 ;  /* 0x0000001806007986 */ /* 0x0005e4000c101508 */
[C---:B------:R-:W-:Y:S01]  /*5960*/  IMAD R39, R48.reuse, 0x2, R53 ;  /* 0x0000000230277824 */ /* 0x040fe200078e0235 */
[C---:B0-----:R-:W-:Y:S01]  /*5970*/  LEA R10, P2, R45.reuse, R42, 0x1 ;  /* 0x0000002a2d0a7211 */ /* 0x041fe200078408ff */
[----:B------:R0:W-:Y:S03]  /*5980*/  STG.E.U16 desc[UR8][R8.64], R25 ;  /* 0x0000001908007986 */ /* 0x0001e6000c101508 */
[----:B------:R-:W-:Y:S01]  /*5990*/  LEA R49, R48, R39, 0x1 ;  /* 0x0000002730317211 */ /* 0x000fe200078e08ff */
[----:B------:R5:W-:Y:S01]  /*59a0*/  STG.E.U16 desc[UR8][R14.64], R26 ;  /* 0x0000001a0e007986 */ /* 0x000be2000c101508 */
[----:B------:R-:W-:-:S02]  /*59b0*/  LEA.HI.X.SX32 R11, R45, R38, 0x1, P2 ;  /* 0x000000262d0b7211 */ /* 0x000fc400010f0eff */
[----:B-1----:R-:W-:Y:S01]  /*59c0*/  LEA R12, P3, R41, R42, 0x1 ;  /* 0x0000002a290c7211 */ /* 0x002fe200078608ff */
[C---:B------:R-:W-:Y:S01]  /*59d0*/  IMAD R37, R48.reuse, 0x2, R49 ;  /* 0x0000000230257824 */ /* 0x040fe200078e0231 */
[----:B--2---:R-:W-:Y:S01]  /*59e0*/  PRMT R7, R25, 0x7632, R7 ;  /* 0x0000763219077816 */ /* 0x004fe20000000007 */
[----:B------:R-:W-:Y:S01]  /*59f0*/  STG.E.U16 desc[UR8][R10.64], R27 ;  /* 0x0000001b0a007986 */ /* 0x000fe2000c101508 */
[----:B------:R-:W-:Y:S01]  /*5a00*/  LEA.HI.X.SX32 R13, R41, R38, 0x1, P3 ;  /* 0x00000026290d7211 */ /* 0x000fe200018f0eff */
[C---:B------:R-:W-:Y:S01]  /*5a10*/  IMAD R55, R48.reuse, 0x2, R37 ;  /* 0x0000000230377824 */ /* 0x040fe200078e0225 */
[-C--:B0-----:R-:W-:Y:S02]  /*5a20*/  LEA R8, P2, R35, R42.reuse, 0x1 ;  /* 0x0000002a23087211 */ /* 0x081fe400078408ff */
[----:B------:R-:W-:Y:S01]  /*5a30*/  LEA R6, P3, R43, R42, 0x1 ;  /* 0x0000002a2b067211 */ /* 0x000fe200078608ff */
[----:B------:R-:W-:Y:S01]  /*5a40*/  IMAD R59, R48, 0x2, R55 ;  /* 0x00000002303b7824 */ /* 0x000fe200078e0237 */
[----:B------:R-:W-:-:S02]  /*5a50*/  LEA.HI.X.SX32 R9, R35, R38, 0x1, P2 ;  /* 0x0000002623097211 */ /* 0x000fc400010f0eff */
[C---:B-----5:R-:W-:Y:S02]  /*5a60*/  LEA R14, P2, R47.reuse, R42, 0x1 ;  /* 0x0000002a2f0e7211 */ /* 0x060fe400078408ff */
[C---:B------:R-:W-:Y:S01]  /*5a70*/  LEA R45, R48.reuse, R59, 0x1 ;  /* 0x0000003b302d7211 */ /* 0x040fe200078e08ff */
[----:B------:R0:W-:Y:S01]  /*5a80*/  STG.E.U16 desc[UR8][R8.64], R5 ;  /* 0x0000000508007986 */ /* 0x0001e2000c101508 */
[----:B------:R-:W-:Y:S02]  /*5a90*/  LEA.HI.X.SX32 R15, R47, R38, 0x1, P2 ;  /* 0x000000262f0f7211 */ /* 0x000fe400010f0eff */
[C---:B------:R-:W-:Y:S01]  /*5aa0*/  LEA R4, P2, R51.reuse, R42, 0x1 ;  /* 0x0000002a33047211 */ /* 0x040fe200078408ff */
[C---:B------:R-:W-:Y:S01]  /*5ab0*/  IMAD R61, R48.reuse, 0x2, R45 ;  /* 0x00000002303d7824 */ /* 0x040fe200078e022d */
[----:B------:R1:W-:Y:S03]  /*5ac0*/  STG.E.U16 desc[UR8][R12.64], R7 ;  /* 0x000000070c007986 */ /* 0x0003e6000c101508 */
[C---:B------:R-:W-:Y:S01]  /*5ad0*/  IMAD R35, R48.reuse, 0x2, R61 ;  /* 0x0000000230237824 */ /* 0x040fe200078e023d */
[----:B------:R2:W-:Y:S03]  /*5ae0*/  STG.E.U16 desc[UR8][R14.64], R34 ;  /* 0x000000220e007986 */ /* 0x0005e6000c101508 */
[----:B------:R-:W-:Y:S01]  /*5af0*/  IMAD R63, R48, 0x2, R35 ;  /* 0x00000002303f7824 */ /* 0x000fe200078e0223 */
[----:B0-----:R-:W-:-:S02]  /*5b00*/  LEA.HI.X.SX32 R5, R51, R38, 0x1, P2 ;  /* 0x0000002633057211 */ /* 0x001fc400010f0eff */
[----:B------:R-:W-:Y:S02]  /*5b10*/  LEA R8, P2, R53, R42, 0x1 ;  /* 0x0000002a35087211 */ /* 0x000fe400078408ff */
[C---:B------:R-:W-:Y:S01]  /*5b20*/  LEA R47, R48.reuse, R63, 0x1 ;  /* 0x0000003f302f7211 */ /* 0x040fe200078e08ff */
[----:B------:R-:W-:Y:S01]  /*5b30*/  STG.E.U16 desc[UR8][R4.64], R33 ;  /* 0x0000002104007986 */ /* 0x000fe2000c101508 */
[----:B-1----:R-:W-:Y:S02]  /*5b40*/  LEA.HI.X.SX32 R7, R43, R38, 0x1, P3 ;  /* 0x000000262b077211 */ /* 0x002fe400018f0eff */
[-C--:B------:R-:W-:Y:S01]  /*5b50*/  LEA R10, P3, R39, R42.reuse, 0x1 ;  /* 0x0000002a270a7211 */ /* 0x080fe200078608ff */
[C---:B------:R-:W-:Y:S01]  /*5b60*/  IMAD R65, R48.reuse, 0x2, R47 ;  /* 0x0000000230417824 */ /* 0x040fe200078e022f */
[----:B------:R-:W-:Y:S01]  /*5b70*/  LEA R12, P4, R49, R42, 0x1 ;  /* 0x0000002a310c7211 */ /* 0x000fe200078808ff */
[----:B---3--:R-:W-:Y:S01]  /*5b80*/  STG.E.U16 desc[UR8][R6.64], R16 ;  /* 0x0000001006007986 */ /* 0x008fe2000c101508 */
[-C--:B------:R-:W-:Y:S01]  /*5b90*/  LEA.HI.X.SX32 R11, R39, R38.reuse, 0x1, P3 ;  /* 0x00000026270b7211 */ /* 0x080fe200018f0eff */
[C---:B------:R-:W-:Y:S01]  /*5ba0*/  IMAD R43, R48.reuse, 0x2, R65 ;  /* 0x00000002302b7824 */ /* 0x040fe200078e0241 */
[----:B------:R-:W-:Y:S01]  /*5bb0*/  LEA.HI.X.SX32 R13, R49, R38, 0x1, P4 ;  /* 0x00000026310d7211 */ /* 0x000fe200020f0eff */
[----:B------:R-:W0:Y:S01]  /*5bc0*/  LDS.128 R4, [R57] ;  /* 0x0000000039047984 */ /* 0x000e220000000c00 */
[-C--:B------:R-:W-:Y:S01]  /*5bd0*/  LEA R24, P3, R55, R42.reuse, 0x1 ;  /* 0x0000002a37187211 */ /* 0x080fe200078608ff */
[----:B------:R-:W-:Y:S01]  /*5be0*/  IMAD R67, R48, 0x2, R43 ;  /* 0x0000000230437824 */ /* 0x000fe200078e022b */
[----:B------:R-:W-:-:S02]  /*5bf0*/  LEA R26, P4, R59, R42, 0x1 ;  /* 0x0000002a3b1a7211 */ /* 0x000fc400078808ff */
[-C--:B------:R-:W-:Y:S02]  /*5c00*/  LEA.HI.X.SX32 R25, R55, R38.reuse, 0x1, P3 ;  /* 0x0000002637197211 */ /* 0x080fe400018f0eff */
[C---:B------:R-:W-:Y:S02]  /*5c10*/  LEA R39, R48.reuse, R67, 0x1 ;  /* 0x0000004330277211 */ /* 0x040fe400078e08ff */
[----:B------:R-:W-:Y:S02]  /*5c20*/  LEA.HI.X.SX32 R9, R53, R38, 0x1, P2 ;  /* 0x0000002635097211 */ /* 0x000fe400010f0eff */
[----:B--2---:R-:W-:Y:S01]  /*5c30*/  LEA R14, P2, R37, R42, 0x1 ;  /* 0x0000002a250e7211 */ /* 0x004fe200078408ff */
[C---:B------:R-:W-:Y:S01]  /*5c40*/  IMAD R49, R48.reuse, 0x2, R39 ;  /* 0x0000000230317824 */ /* 0x040fe200078e0227 */
[----:B------:R-:W-:Y:S01]  /*5c50*/  LEA.HI.X.SX32 R27, R59, R38, 0x1, P4 ;  /* 0x000000263b1b7211 */ /* 0x000fe200020f0eff */
[----:B------:R1:W-:Y:S01]  /*5c60*/  STG.E.U16 desc[UR8][R8.64], R17 ;  /* 0x0000001108007986 */ /* 0x0003e2000c101508 */
[----:B------:R-:W-:Y:S01]  /*5c70*/  LEA R34, P4, R35, R42, 0x1 ;  /* 0x0000002a23227211 */ /* 0x000fe200078808ff */
[C---:B------:R-:W-:Y:S01]  /*5c80*/  IMAD R55, R48.reuse, 0x2, R49 ;  /* 0x0000000230377824 */ /* 0x040fe200078e0231 */
[----:B------:R-:W-:Y:S01]  /*5c90*/  LEA.HI.X.SX32 R15, R37, R38, 0x1, P2 ;  /* 0x00000026250f7211 */ /* 0x000fe200010f0eff */
[----:B------:R2:W-:Y:S01]  /*5ca0*/  STG.E.U16 desc[UR8][R10.64], R18 ;  /* 0x000000120a007986 */ /* 0x0005e2000c101508 */
[----:B------:R-:W-:Y:S01]  /*5cb0*/  LEA R40, P2, R45, R42, 0x1 ;  /* 0x0000002a2d287211 */ /* 0x000fe200078408ff */
[----:B------:R-:W-:Y:S01]  /*5cc0*/  IMAD R69, R48, 0x2, R55 ;  /* 0x0000000230457824 */ /* 0x000fe200078e0237 */
[----:B------:R-:W-:Y:S01]  /*5cd0*/  LEA.HI.X.SX32 R35, R35, R38, 0x1, P4 ;  /* 0x0000002623237211 */ /* 0x000fe200020f0eff */
[----:B------:R-:W-:Y:S01]  /*5ce0*/  STG.E.U16 desc[UR8][R12.64], R19 ;  /* 0x000000130c007986 */ /* 0x000fe2000c101508 */
[----:B------:R-:W-:-:S02]  /*5cf0*/  LEA R50, P4, R65, R42, 0x1 ;  /* 0x0000002a41327211 */ /* 0x000fc400078808ff */
[C---:B------:R-:W-:Y:S02]  /*5d00*/  LEA R71, R48.reuse, R69, 0x1 ;  /* 0x0000004530477211 */ /* 0x040fe400078e08ff */
[----:B------:R-:W-:Y:S02]  /*5d10*/  LEA R36, P3, R61, R42, 0x1 ;  /* 0x0000002a3d247211 */ /* 0x000fe400078608ff */
[----:B------:R-:W-:Y:S01]  /*5d20*/  LEA.HI.X.SX32 R41, R45, R38, 0x1, P2 ;  /* 0x000000262d297211 */ /* 0x000fe200010f0eff */
[C---:B------:R-:W-:Y:S01]  /*5d30*/  IMAD R73, R48.reuse, 0x2, R71 ;  /* 0x0000000230497824 */ /* 0x040fe200078e0247 */
[----:B------:R-:W-:Y:S02]  /*5d40*/  LEA R44, P2, R63, R42, 0x1 ;  /* 0x0000002a3f2c7211 */ /* 0x000fe400078408ff */
[----:B------:R-:W-:Y:S01]  /*5d50*/  LEA.HI.X.SX32 R51, R65, R38, 0x1, P4 ;  /* 0x0000002641337211 */ /* 0x000fe200020f0eff */
[----:B------:R-:W-:Y:S01]  /*5d60*/  IMAD R75, R48, 0x2, R73 ;  /* 0x00000002304b7824 */ /* 0x000fe200078e0249 */
[----:B------:R-:W-:-:S02]  /*5d70*/  LEA R52, P4, R39, R42, 0x1 ;  /* 0x0000002a27347211 */ /* 0x000fc400078808ff */
[----:B------:R-:W-:Y:S01]  /*5d80*/  LEA.HI.X.SX32 R37, R61, R38, 0x1, P3 ;  /* 0x000000263d257211 */ /* 0x000fe200018f0eff */
[C---:B------:R-:W-:Y:S01]  /*5d90*/  IMAD R77, R48.reuse, 0x2, R75 ;  /* 0x00000002304d7824 */ /* 0x040fe200078e024b */
[----:B------:R-:W-:Y:S02]  /*5da0*/  LEA R46, P3, R47, R42, 0x1 ;  /* 0x0000002a2f2e7211 */ /* 0x000fe400078608ff */
[----:B------:R-:W-:Y:S02]  /*5db0*/  LEA.HI.X.SX32 R45, R63, R38, 0x1, P2 ;  /* 0x000000263f2d7211 */ /* 0x000fe400010f0eff */
[----:B------:R-:W-:Y:S02]  /*5dc0*/  LEA R60, P2, R43, R42, 0x1 ;  /* 0x0000002a2b3c7211 */ /* 0x000fe400078408ff */
[----:B------:R-:W-:Y:S02]  /*5dd0*/  LEA.HI.X.SX32 R53, R39, R38, 0x1, P4 ;  /* 0x0000002627357211 */ /* 0x000fe400020f0eff */
[----:B------:R-:W-:-:S02]  /*5de0*/  LEA R39, R48, R77, 0x1 ;  /* 0x0000004d30277211 */ /* 0x000fc400078e08ff */
[----:B------:R-:W-:Y:S02]  /*5df0*/  LEA.HI.X.SX32 R47, R47, R38, 0x1, P3 ;  /* 0x000000262f2f7211 */ /* 0x000fe400018f0eff */
[----:B------:R-:W-:Y:S02]  /*5e00*/  LEA R58, P3, R67, R42, 0x1 ;  /* 0x0000002a433a7211 */ /* 0x000fe400078608ff */
[----:B------:R-:W-:Y:S01]  /*5e10*/  LEA.HI.X.SX32 R61, R43, R38, 0x1, P2 ;  /* 0x000000262b3d7211 */ /* 0x000fe200010f0eff */
[----:B------:R-:W-:Y:S01]  /*5e20*/  IMAD R43, R48, 0x2, R39 ;  /* 0x00000002302b7824 */ /* 0x000fe200078e0227 */
[----:B------:R-:W-:Y:S02]  /*5e30*/  LEA R66, P2, R49, R42, 0x1 ;  /* 0x0000002a31427211 */ /* 0x000fe400078408ff */
[----:B------:R-:W-:Y:S02]  /*5e40*/  LEA.HI.X.SX32 R59, R67, R38, 0x1, P3 ;  /* 0x00000026433b7211 */ /* 0x000fe400018f0eff */
[----:B------:R-:W-:-:S02]  /*5e50*/  LEA R64, P3, R55, R42, 0x1 ;  /* 0x0000002a37407211 */ /* 0x000fc400078608ff */
[-C--:B------:R-:W-:Y:S01]  /*5e60*/  LEA.HI.X.SX32 R67, R49, R38.reuse, 0x1, P2 ;  /* 0x0000002631437211 */ /* 0x080fe200010f0eff */
[C---:B------:R-:W-:Y:S01]  /*5e70*/  IMAD R49, R48.reuse, 0x2, R43 ;  /* 0x0000000230317824 */ /* 0x040fe200078e022b */
[----:B------:R-:W-:Y:S02]  /*5e80*/  LEA.HI.X.SX32 R65, R55, R38, 0x1, P3 ;  /* 0x0000002637417211 */ /* 0x000fe400018f0eff */
[-C--:B------:R-:W-:Y:S01]  /*5e90*/  LEA R62, P4, R69, R42.reuse, 0x1 ;  /* 0x0000002a453e7211 */ /* 0x080fe200078808ff */
[C---:B------:R-:W-:Y:S01]  /*5ea0*/  IMAD R55, R48.reuse, 0x2, R49 ;  /* 0x0000000230377824 */ /* 0x040fe200078e0231 */
[-C--:B------:R-:W-:Y:S02]  /*5eb0*/  LEA R68, P2, R71, R42.reuse, 0x1 ;  /* 0x0000002a47447211 */ /* 0x080fe400078408ff */
[----:B------:R-:W-:Y:S02]  /*5ec0*/  LEA R72, P3, R73, R42, 0x1 ;  /* 0x0000002a49487211 */ /* 0x000fe400078608ff */
[----:B------:R-:W-:-:S02]  /*5ed0*/  LEA R81, R48, R55, 0x1 ;  /* 0x0000003730517211 */ /* 0x000fc400078e08ff */
[-C--:B------:R-:W-:Y:S02]  /*5ee0*/  LEA.HI.X.SX32 R63, R69, R38.reuse, 0x1, P4 ;  /* 0x00000026453f7211 */ /* 0x080fe400020f0eff */
[----:B------:R-:W-:Y:S01]  /*5ef0*/  LEA.HI.X.SX32 R69, R71, R38, 0x1, P2 ;  /* 0x0000002647457211 */ /* 0x000fe200010f0eff */
[----:B------:R-:W-:Y:S01]  /*5f00*/  IMAD R87, R48, 0x2, R81 ;  /* 0x0000000230577824 */ /* 0x000fe200078e0251 */
[----:B------:R-:W-:Y:S02]  /*5f10*/  LEA R70, P4, R75, R42, 0x1 ;  /* 0x0000002a4b467211 */ /* 0x000fe400078808ff */
[----:B------:R-:W-:Y:S02]  /*5f20*/  LEA.HI.X.SX32 R73, R73, R38, 0x1, P3 ;  /* 0x0000002649497211 */ /* 0x000fe400018f0eff */
[-C--:B------:R-:W-:Y:S02]  /*5f30*/  LEA R78, P2, R77, R42.reuse, 0x1 ;  /* 0x0000002a4d4e7211 */ /* 0x080fe400078408ff */
[----:B------:R-:W-:-:S02]  /*5f40*/  LEA R76, P3, R39, R42, 0x1 ;  /* 0x0000002a274c7211 */ /* 0x000fc400078608ff */
[-C--:B------:R-:W-:Y:S02]  /*5f50*/  LEA.HI.X.SX32 R71, R75, R38.reuse, 0x1, P4 ;  /* 0x000000264b477211 */ /* 0x080fe400020f0eff */
[----:B------:R-:W-:Y:S02]  /*5f60*/  LEA.HI.X.SX32 R79, R77, R38, 0x1, P2 ;  /* 0x000000264d4f7211 */ /* 0x000fe400010f0eff */
[----:B------:R-:W-:Y:S02]  /*5f70*/  LEA R74, P4, R43, R42, 0x1 ;  /* 0x0000002a2b4a7211 */ /* 0x000fe400078808ff */
[-C--:B------:R-:W-:Y:S01]  /*5f80*/  LEA.HI.X.SX32 R77, R39, R38.reuse, 0x1, P3 ;  /* 0x00000026274d7211 */ /* 0x080fe200018f0eff */
[C---:B------:R-:W-:Y:S01]  /*5f90*/  IMAD R39, R48.reuse, 0x2, R87 ;  /* 0x0000000230277824 */ /* 0x040fe200078e0257 */
[----:B------:R-:W-:Y:S02]  /*5fa0*/  LEA.HI.X.SX32 R75, R43, R38, 0x1, P4 ;  /* 0x000000262b4b7211 */ /* 0x000fe400020f0eff */
[-C--:B------:R-:W-:Y:S01]  /*5fb0*/  LEA R82, P3, R55, R42.reuse, 0x1 ;  /* 0x0000002a37527211 */ /* 0x080fe200078608ff */
[----:B------:R-:W-:Y:S01]  /*5fc0*/  IMAD R43, R48, 0x2, R39 ;  /* 0x00000002302b7824 */ /* 0x000fe200078e0227 */
[----:B------:R-:W-:-:S02]  /*5fd0*/  LEA R84, P2, R49, R42, 0x1 ;  /* 0x0000002a31547211 */ /* 0x000fc400078408ff */
[----:B------:R-:W-:Y:S02]  /*5fe0*/  LEA R80, P4, R81, R42, 0x1 ;  /* 0x0000002a51507211 */ /* 0x000fe400078808ff */
[-C--:B------:R-:W-:Y:S02]  /*5ff0*/  LEA.HI.X.SX32 R83, R55, R38.reuse, 0x1, P3 ;  /* 0x0000002637537211 */ /* 0x080fe400018f0eff */
[----:B------:R-:W-:Y:S02]  /*6000*/  LEA R55, R48, R43, 0x1 ;  /* 0x0000002b30377211 */ /* 0x000fe400078e08ff */
[-C--:B------:R-:W-:Y:S02]  /*6010*/  LEA.HI.X.SX32 R85, R49, R38.reuse, 0x1, P2 ;  /* 0x0000002631557211 */ /* 0x080fe400010f0eff */
[----:B------:R-:W-:Y:S02]  /*6020*/  LEA.HI.X.SX32 R81, R81, R38, 0x1, P4 ;  /* 0x0000002651517211 */ /* 0x000fe400020f0eff */
[----:B------:R-:W-:-:S02]  /*6030*/  LEA R88, P2, R87, R42, 0x1 ;  /* 0x0000002a57587211 */ /* 0x000fc400078408ff */
[-C--:B------:R-:W-:Y:S02]  /*6040*/  LEA R86, P3, R39, R42.reuse, 0x1 ;  /* 0x0000002a27567211 */ /* 0x080fe400078608ff */
[-C--:B------:R-:W-:Y:S02]  /*6050*/  LEA R48, P4, R43, R42.reuse, 0x1 ;  /* 0x0000002a2b307211 */ /* 0x080fe400078808ff */
[----:B------:R-:W-:Y:S02]  /*6060*/  LEA R42, P5, R55, R42, 0x1 ;  /* 0x0000002a372a7211 */ /* 0x000fe400078a08ff */
[-C--:B------:R-:W-:Y:S02]  /*6070*/  LEA.HI.X.SX32 R89, R87, R38.reuse, 0x1, P2 ;  /* 0x0000002657597211 */ /* 0x080fe400010f0eff */
[----:B------:R-:W-:Y:S02]  /*6080*/  LEA.HI.X.SX32 R49, R43, R38, 0x1, P4 ;  /* 0x000000262b317211 */ /* 0x000fe400020f0eff */
[----:B-1----:R-:W-:-:S02]  /*6090*/  PRMT R9, R16, 0x7632, R9 ;  /* 0x0000763210097816 */ /* 0x002fc40000000009 */
[-C--:B------:R-:W-:Y:S02]  /*60a0*/  LEA.HI.X.SX32 R87, R39, R38.reuse, 0x1, P3 ;  /* 0x0000002627577211 */ /* 0x080fe400018f0eff */
[----:B------:R-:W-:Y:S01]  /*60b0*/  LEA.HI.X.SX32 R43, R55, R38, 0x1, P5 ;  /* 0x00000026372b7211 */ /* 0x000fe200028f0eff */
[----:B------:R1:W-:Y:S01]  /*60c0*/  STG.E.U16 desc[UR8][R14.64], R9 ;  /* 0x000000090e007986 */ /* 0x0003e2000c101508 */
[----:B--2---:R-:W-:Y:S02]  /*60d0*/  PRMT R11, R17, 0x7632, R11 ;  /* 0x00007632110b7816 */ /* 0x004fe4000000000b */
[----:B------:R-:W-:Y:S02]  /*60e0*/  PRMT R38, R18, 0x7632, R38 ;  /* 0x0000763212267816 */ /* 0x000fe40000000026 */
[----:B------:R-:W-:Y:S01]  /*60f0*/  PRMT R39, R19, 0x7632, R39 ;  /* 0x0000763213277816 */ /* 0x000fe20000000027 */
[----:B------:R2:W-:Y:S01]  /*6100*/  STG.E.U16 desc[UR8][R24.64], R11 ;  /* 0x0000000b18007986 */ /* 0x0005e2000c101508 */
[----:B----4-:R-:W-:-:S02]  /*6110*/  PRMT R8, R29, 0x7632, R8 ;  /* 0x000076321d087816 */ /* 0x010fc40000000008 */
[----:B------:R-:W-:Y:S01]  /*6120*/  PRMT R10, R30, 0x7632, R10 ;  /* 0x000076321e0a7816 */ /* 0x000fe2000000000a */
[----:B------:R3:W-:Y:S01]  /*6130*/  STG.E.U16 desc[UR8][R26.64], R38 ;  /* 0x000000261a007986 */ /* 0x0007e2000c101508 */
[----:B-1----:R-:W-:-:S03]  /*6140*/  PRMT R9, R31, 0x7632, R9 ;  /* 0x000076321f097816 */ /* 0x002fc60000000009 */
[----:B------:R1:W-:Y:S01]  /*6150*/  STG.E.U16 desc[UR8][R40.64], R39 ;  /* 0x0000002728007986 */ /* 0x0003e2000c101508 */
[----:B--2---:R-:W-:-:S03]  /*6160*/  PRMT R25, R28, 0x7632, R25 ;  /* 0x000076321c197816 */ /* 0x004fc60000000019 */
[----:B------:R2:W-:Y:S01]  /*6170*/  STG.E.U16 desc[UR8][R36.64], R28 ;  /* 0x0000001c24007986 */ /* 0x0005e2000c101508 */
[----:B0-----:R-:W-:Y:S02]  /*6180*/  PRMT R24, R6, 0x7632, R24 ;  /* 0x0000763206187816 */ /* 0x001fe40000000018 */
[----:B---3--:R-:W-:Y:S01]  /*6190*/  PRMT R38, R23, 0x7632, R38 ;  /* 0x0000763217267816 */ /* 0x008fe20000000026 */
[----:B------:R0:W-:Y:S01]  /*61a0*/  STG.E.U16 desc[UR8][R34.64], R29 ;  /* 0x0000001d22007986 */ /* 0x0001e2000c101508 */
[----:B-1----:R-:W-:-:S03]  /*61b0*/  PRMT R39, R22, 0x7632, R39 ;  /* 0x0000763216277816 */ /* 0x002fc60000000027 */
[----:B------:R1:W-:Y:S04]  /*61c0*/  STG.E.U16 desc[UR8][R44.64], R30 ;  /* 0x0000001e2c007986 */ /* 0x0003e8000c101508 */
[----:B------:R-:W-:Y:S01]  /*61d0*/  STG.E.U16 desc[UR8][R46.64], R31 ;  /* 0x0000001f2e007986 */ /* 0x000fe2000c101508 */
[----:B--2---:R-:W-:-:S03]  /*61e0*/  PRMT R36, R20, 0x7632, R36 ;  /* 0x0000763214247816 */ /* 0x004fc60000000024 */
[----:B------:R-:W-:Y:S01]  /*61f0*/  STG.E.U16 desc[UR8][R50.64], R25 ;  /* 0x0000001932007986 */ /* 0x000fe2000c101508 */
[----:B0-----:R-:W-:-:S03]  /*6200*/  PRMT R35, R21, 0x7632, R35 ;  /* 0x0000763215237816 */ /* 0x001fc60000000023 */
[----:B------:R-:W-:Y:S01]  /*6210*/  STG.E.U16 desc[UR8][R60.64], R8 ;  /* 0x000000083c007986 */ /* 0x000fe2000c101508 */
[----:B-1----:R-:W-:-:S03]  /*6220*/  PRMT R44, R4, 0x7632, R44 ;  /* 0x00007632042c7816 */ /* 0x002fc6000000002c */
[----:B------:R0:W-:Y:S04]  /*6230*/  STG.E.U16 desc[UR8][R58.64], R10 ;  /* 0x0000000a3a007986 */ /* 0x0001e8000c101508 */
[----:B------:R1:W-:Y:S04]  /*6240*/  STG.E.U16 desc[UR8][R52.64], R9 ;  /* 0x0000000934007986 */ /* 0x0003e8000c101508 */
[----:B------:R-:W-:Y:S04]  /*6250*/  STG.E.U16 desc[UR8][R66.64], R20 ;  /* 0x0000001442007986 */ /* 0x000fe8000c101508 */
[----:B------:R2:W-:Y:S01]  /*6260*/  STG.E.U16 desc[UR8][R64.64], R21 ;  /* 0x0000001540007986 */ /* 0x0005e2000c101508 */
[----:B0-----:R-:W-:-:S03]  /*6270*/  PRMT R10, R5, 0x7632, R10 ;  /* 0x00007632050a7816 */ /* 0x001fc6000000000a */
[----:B------:R-:W-:Y:S01]  /*6280*/  STG.E.U16 desc[UR8][R62.64], R22 ;  /* 0x000000163e007986 */ /* 0x000fe2000c101508 */
[----:B-1----:R-:W0:Y:S03]  /*6290*/  LDC.64 R8, c[0x0][0x3a0] ;  /* 0x0000e800ff087b82 */ /* 0x002e260000000a00 */
[----:B------:R-:W-:Y:S04]  /*62a0*/  STG.E.U16 desc[UR8][R68.64], R23 ;  /* 0x0000001744007986 */ /* 0x000fe8000c101508 */
[----:B------:R-:W-:Y:S01]  /*62b0*/  STG.E.U16 desc[UR8][R72.64], R36 ;  /* 0x0000002448007986 */ /* 0x000fe2000c101508 */
[----:B--2---:R-:W-:-:S03]  /*62c0*/  PRMT R21, R7, 0x7632, R21 ;  /* 0x0000763207157816 */ /* 0x004fc60000000015 */
[----:B------:R-:W-:Y:S04]  /*62d0*/  STG.E.U16 desc[UR8][R70.64], R35 ;  /* 0x0000002346007986 */ /* 0x000fe8000c101508 */
[----:B------:R-:W-:Y:S04]  /*62e0*/  STG.E.U16 desc[UR8][R78.64], R39 ;  /* 0x000000274e007986 */ /* 0x000fe8000c101508 */
[----:B------:R-:W-:Y:S04]  /*62f0*/  STG.E.U16 desc[UR8][R76.64], R38 ;  /* 0x000000264c007986 */ /* 0x000fe8000c101508 */
[----:B------:R1:W-:Y:S04]  /*6300*/  STG.E.U16 desc[UR8][R74.64], R4 ;  /* 0x000000044a007986 */ /* 0x0003e8000c101508 */
[----:B------:R2:W-:Y:S04]  /*6310*/  STG.E.U16 desc[UR8][R84.64], R5 ;  /* 0x0000000554007986 */ /* 0x0005e8000c101508 */
[----:B------:R3:W-:Y:S04]  /*6320*/  STG.E.U16 desc[UR8][R82.64], R6 ;  /* 0x0000000652007986 */ /* 0x0007e8000c101508 */
[----:B------:R4:W-:Y:S01]  /*6330*/  STG.E.U16 desc[UR8][R80.64], R7 ;  /* 0x0000000750007986 */ /* 0x0009e2000c101508 */
[----:B-1----:R-:W-:Y:S01]  /*6340*/  FFMA R4, R54, 0.69314718246459960938, R3 ;  /* 0x3f31721836047823 */ /* 0x002fe20000000003 */
[----:B------:R-:W-:-:S02]  /*6350*/  IMAD.SHL.U32 R3, R92, 0x4, RZ ;  /* 0x000000045c037824 */ /* 0x000fc400078e00ff */
[----:B------:R4:W-:Y:S01]  /*6360*/  STG.E.U16 desc[UR8][R88.64], R44 ;  /* 0x0000002c58007986 */ /* 0x0009e2000c101508 */
[----:B--2---:R-:W-:-:S03]  /*6370*/  FSEL R5, R56, -INF , P1 ;  /* 0xff80000038057808 */ /* 0x004fc60000800000 */
[----:B------:R4:W-:Y:S01]  /*6380*/  STG.E.U16 desc[UR8][R86.64], R10 ;  /* 0x0000000a56007986 */ /* 0x0009e2000c101508 */
[----:B---3--:R-:W-:Y:S02]  /*6390*/  IMAD.SHL.U32 R6, R0, 0x2, RZ ;  /* 0x0000000200067824 */ /* 0x008fe400078e00ff */
[----:B------:R-:W-:Y:S01]  /*63a0*/  FFMA R5, R5, 0.69314718246459960938, R2 ;  /* 0x3f31721805057823 */ /* 0x000fe20000000002 */
[----:B------:R-:W-:Y:S01]  /*63b0*/  IMAD.HI R0, R92, 0x4, RZ ;  /* 0x000000045c007827 */ /* 0x000fe200078e02ff */
[----:B------:R4:W-:Y:S01]  /*63c0*/  STG.E.U16 desc[UR8][R48.64], R24 ;  /* 0x0000001830007986 */ /* 0x0009e2000c101508 */
[----:B0-----:R-:W-:Y:S02]  /*63d0*/  IADD3 R2, P1, P2, R3, UR7, R8 ;  /* 0x0000000703027c10 */ /* 0x001fe4000fa3e008 */
[----:B------:R-:W-:Y:S01]  /*63e0*/  LOP3.LUT R6, R6, 0x3f8, RZ, 0xc0, !PT ;  /* 0x000003f806067812 */ /* 0x000fe200078ec0ff */
[----:B------:R4:W-:Y:S01]  /*63f0*/  STG.E.U16 desc[UR8][R42.64], R21 ;  /* 0x000000152a007986 */ /* 0x0009e2000c101508 */
[----:B------:R-:W-:Y:S01]  /*6400*/  IADD3.X R3, PT, PT, R0, UR5, R9, P1, P2 ;  /* 0x0000000500037c10 */ /* 0x000fe20008fe4409 */
[----:B------:R-:W-:Y:S06]  /*6410*/  BAR.SYNC.DEFER_BLOCKING 0x0 ;  /* 0x0000000000007b1d */ /* 0x000fec0000010000 */
[----:B------:R4:W-:Y:S02]  /*6420*/  STS.64 [R6+UR6], R4 ;  /* 0x0000000406007988 */ /* 0x0009e40008000a06 */
[----:B------:R-:W-:Y:S06]  /*6430*/  BAR.SYNC.DEFER_BLOCKING 0x0 ;  /* 0x0000000000007b1d */ /* 0x000fec0000010000 */
[----:B------:R-:W-:Y:S05]  /*6440*/  @P0 EXIT ;  /* 0x000000000000094d */ /* 0x000fea0003800000 */
[----:B----4-:R-:W0:Y:S04]  /*6450*/  LDS R5, [R32] ;  /* 0x0000000020057984 */ /* 0x010e280000000800 */
[----:B0-----:R-:W-:Y:S01]  /*6460*/  STG.E desc[UR8][R2.64], R5 ;  /* 0x0000000502007986 */ /* 0x001fe2000c101908 */
[----:B------:R-:W-:Y:S05]  /*6470*/  EXIT ;  /* 0x000000000000794d */ /* 0x000fea0003800000 */
.L_x_2:
[----:B------:R-:W-:-:S00]  /*6480*/  BRA `(.L_x_2) ;  /* 0xfffffffc00fc7947 */ /* 0x000fc0000383ffff */
[----:B------:R-:W-:-:S00]  /*6490*/  NOP ;  /* 0x0000000000007918 */ /* 0x000fc00000000000 */
        /* <DEDUP_REMOVED lines=14> */
.L_x_3:


//--------------------- .nv.global.init           --------------------------
	.section	.nv.global.init,"aw",@progbits
.nv.global.init:
	.type		_$_str,@object
	.size		_$_str,(.L_0 - _$_str)
_$_str:
        /*0000*/ 	.byte	0x5f, 0x5f, 0x43, 0x55, 0x44, 0x41, 0x5f, 0x46, 0x54, 0x5a, 0x00
.L_0:


//--------------------- .nv.shared.attn_fwd       --------------------------
	.section	.nv.shared.attn_fwd,"aw",@nobits
	.sectionflags	@""
	.align	16
	.zero		1024


//--------------------- .nv.shared.reserved.0     --------------------------
	.section	.nv.shared.reserved.0,"aw",@nobits
	.weak		__nv_reservedSMEM_offset_0_alias
	.size		__nv_reservedSMEM_offset_0_alias, 0, 64
	.other		__nv_reservedSMEM_offset_0_alias,@"STO_CUDA_RESERVED_SHARED STV_DEFAULT"
__nv_reservedSMEM_offset_0_alias:
	.zero		0
	.zero		64


//--------------------- .nv.constant0.attn_fwd    --------------------------
	.section	.nv.constant0.attn_fwd,"a",@progbits
	.sectionflags	@""
	.align	4
.nv.constant0.attn_fwd:
	.zero		1032


//--------------------- SYMBOLS --------------------------

	.type		.nv.reservedSmem.offset0,@object
	.size		.nv.reservedSmem.offset0,0x4
	.type		.nv.reservedSmem.cap,@object
	.size		.nv.reservedSmem.cap,0x4
